//
// Generated by NVIDIA NVVM Compiler
//
// Compiler Build ID: CL-36424714
// Cuda compilation tools, release 13.0, V13.0.88
// Based on NVVM 20.0.0
//

.version 9.0
.target sm_100
.address_size 64

	// .globl	_Z13im2col_kernelPKfPfiiiiiii

.visible .entry _Z13im2col_kernelPKfPfiiiiiii(
	.param .u64 .ptr .align 1 _Z13im2col_kernelPKfPfiiiiiii_param_0,
	.param .u64 .ptr .align 1 _Z13im2col_kernelPKfPfiiiiiii_param_1,
	.param .u32 _Z13im2col_kernelPKfPfiiiiiii_param_2,
	.param .u32 _Z13im2col_kernelPKfPfiiiiiii_param_3,
	.param .u32 _Z13im2col_kernelPKfPfiiiiiii_param_4,
	.param .u32 _Z13im2col_kernelPKfPfiiiiiii_param_5,
	.param .u32 _Z13im2col_kernelPKfPfiiiiiii_param_6,
	.param .u32 _Z13im2col_kernelPKfPfiiiiiii_param_7,
	.param .u32 _Z13im2col_kernelPKfPfiiiiiii_param_8
)
{
	.reg .pred 	%p<13>;
	.reg .b32 	%r<63>;
	.reg .b32 	%f<32>;
	.reg .b64 	%rd<23>;

	ld.param.u64 	%rd7, [_Z13im2col_kernelPKfPfiiiiiii_param_0];
	ld.param.u64 	%rd8, [_Z13im2col_kernelPKfPfiiiiiii_param_1];
	ld.param.u32 	%r32, [_Z13im2col_kernelPKfPfiiiiiii_param_2];
	ld.param.u32 	%r26, [_Z13im2col_kernelPKfPfiiiiiii_param_3];
	ld.param.u32 	%r27, [_Z13im2col_kernelPKfPfiiiiiii_param_4];
	ld.param.u32 	%r28, [_Z13im2col_kernelPKfPfiiiiiii_param_5];
	ld.param.u32 	%r29, [_Z13im2col_kernelPKfPfiiiiiii_param_6];
	ld.param.u32 	%r30, [_Z13im2col_kernelPKfPfiiiiiii_param_7];
	ld.param.u32 	%r31, [_Z13im2col_kernelPKfPfiiiiiii_param_8];
	cvta.to.global.u64 	%rd1, %rd8;
	cvta.to.global.u64 	%rd2, %rd7;
	mov.u32 	%r33, %ctaid.x;
	mov.u32 	%r34, %ntid.x;
	mov.u32 	%r35, %tid.x;
	mad.lo.s32 	%r1, %r33, %r34, %r35;
	mul.lo.s32 	%r36, %r30, %r32;
	mul.lo.s32 	%r37, %r36, %r31;
	setp.ge.s32 	%p1, %r1, %r37;
	@%p1 bra 	$L__BB0_17;
	div.s32 	%r38, %r1, %r31;
	mul.lo.s32 	%r39, %r38, %r31;
	sub.s32 	%r40, %r1, %r39;
	rem.s32 	%r41, %r38, %r30;
	mul.lo.s32 	%r42, %r31, %r30;
	div.s32 	%r43, %r1, %r42;
	mul.lo.s32 	%r2, %r40, %r29;
	mul.lo.s32 	%r44, %r41, %r29;
	mad.lo.s32 	%r3, %r43, %r26, %r44;
	setp.lt.s32 	%p2, %r28, 1;
	@%p2 bra 	$L__BB0_17;
	mul.lo.s32 	%r4, %r28, %r1;
	and.b32  	%r5, %r28, 15;
	and.b32  	%r6, %r28, 7;
	add.s32 	%r7, %r6, -1;
	and.b32  	%r8, %r28, 2147483632;
	and.b32  	%r9, %r28, 3;
	neg.s32 	%r10, %r8;
	add.s64 	%rd3, %rd2, 32;
	add.s64 	%rd4, %rd1, 32;
	mov.b32 	%r56, 0;
$L__BB0_3:
	setp.lt.u32 	%p3, %r28, 16;
	add.s32 	%r47, %r3, %r56;
	mad.lo.s32 	%r12, %r47, %r27, %r2;
	add.s32 	%r48, %r56, %r4;
	mul.lo.s32 	%r13, %r48, %r28;
	mov.b32 	%r61, 0;
	@%p3 bra 	$L__BB0_6;
	mov.u32 	%r57, %r13;
	mov.u32 	%r58, %r12;
	mov.u32 	%r59, %r10;
$L__BB0_5:
	.pragma "nounroll";
	mul.wide.s32 	%rd9, %r58, 4;
	add.s64 	%rd10, %rd3, %rd9;
	mul.wide.s32 	%rd11, %r57, 4;
	add.s64 	%rd12, %rd4, %rd11;
	ld.global.f32 	%f1, [%rd10+-32];
	st.global.f32 	[%rd12+-32], %f1;
	ld.global.f32 	%f2, [%rd10+-28];
	st.global.f32 	[%rd12+-28], %f2;
	ld.global.f32 	%f3, [%rd10+-24];
	st.global.f32 	[%rd12+-24], %f3;
	ld.global.f32 	%f4, [%rd10+-20];
	st.global.f32 	[%rd12+-20], %f4;
	ld.global.f32 	%f5, [%rd10+-16];
	st.global.f32 	[%rd12+-16], %f5;
	ld.global.f32 	%f6, [%rd10+-12];
	st.global.f32 	[%rd12+-12], %f6;
	ld.global.f32 	%f7, [%rd10+-8];
	st.global.f32 	[%rd12+-8], %f7;
	ld.global.f32 	%f8, [%rd10+-4];
	st.global.f32 	[%rd12+-4], %f8;
	ld.global.f32 	%f9, [%rd10];
	st.global.f32 	[%rd12], %f9;
	ld.global.f32 	%f10, [%rd10+4];
	st.global.f32 	[%rd12+4], %f10;
	ld.global.f32 	%f11, [%rd10+8];
	st.global.f32 	[%rd12+8], %f11;
	ld.global.f32 	%f12, [%rd10+12];
	st.global.f32 	[%rd12+12], %f12;
	ld.global.f32 	%f13, [%rd10+16];
	st.global.f32 	[%rd12+16], %f13;
	ld.global.f32 	%f14, [%rd10+20];
	st.global.f32 	[%rd12+20], %f14;
	ld.global.f32 	%f15, [%rd10+24];
	st.global.f32 	[%rd12+24], %f15;
	ld.global.f32 	%f16, [%rd10+28];
	st.global.f32 	[%rd12+28], %f16;
	add.s32 	%r59, %r59, 16;
	add.s32 	%r58, %r58, 16;
	add.s32 	%r57, %r57, 16;
	setp.ne.s32 	%p4, %r59, 0;
	mov.u32 	%r61, %r8;
	@%p4 bra 	$L__BB0_5;
$L__BB0_6:
	setp.eq.s32 	%p5, %r5, 0;
	@%p5 bra 	$L__BB0_16;
	add.s32 	%r49, %r5, -1;
	setp.lt.u32 	%p6, %r49, 7;
	@%p6 bra 	$L__BB0_9;
	add.s32 	%r50, %r12, %r61;
	mul.wide.s32 	%rd13, %r50, 4;
	add.s64 	%rd14, %rd2, %rd13;
	ld.global.f32 	%f17, [%rd14];
	add.s32 	%r51, %r61, %r13;
	mul.wide.s32 	%rd15, %r51, 4;
	add.s64 	%rd16, %rd1, %rd15;
	st.global.f32 	[%rd16], %f17;
	ld.global.f32 	%f18, [%rd14+4];
	st.global.f32 	[%rd16+4], %f18;
	ld.global.f32 	%f19, [%rd14+8];
	st.global.f32 	[%rd16+8], %f19;
	ld.global.f32 	%f20, [%rd14+12];
	st.global.f32 	[%rd16+12], %f20;
	ld.global.f32 	%f21, [%rd14+16];
	st.global.f32 	[%rd16+16], %f21;
	ld.global.f32 	%f22, [%rd14+20];
	st.global.f32 	[%rd16+20], %f22;
	ld.global.f32 	%f23, [%rd14+24];
	st.global.f32 	[%rd16+24], %f23;
	ld.global.f32 	%f24, [%rd14+28];
	st.global.f32 	[%rd16+28], %f24;
	add.s32 	%r61, %r61, 8;
$L__BB0_9:
	setp.eq.s32 	%p7, %r6, 0;
	@%p7 bra 	$L__BB0_16;
	setp.lt.u32 	%p8, %r7, 3;
	@%p8 bra 	$L__BB0_12;
	add.s32 	%r52, %r12, %r61;
	mul.wide.s32 	%rd17, %r52, 4;
	add.s64 	%rd18, %rd2, %rd17;
	ld.global.f32 	%f25, [%rd18];
	add.s32 	%r53, %r61, %r13;
	mul.wide.s32 	%rd19, %r53, 4;
	add.s64 	%rd20, %rd1, %rd19;
	st.global.f32 	[%rd20], %f25;
	ld.global.f32 	%f26, [%rd18+4];
	st.global.f32 	[%rd20+4], %f26;
	ld.global.f32 	%f27, [%rd18+8];
	st.global.f32 	[%rd20+8], %f27;
	ld.global.f32 	%f28, [%rd18+12];
	st.global.f32 	[%rd20+12], %f28;
	add.s32 	%r61, %r61, 4;
$L__BB0_12:
	setp.eq.s32 	%p9, %r9, 0;
	@%p9 bra 	$L__BB0_16;
	setp.eq.s32 	%p10, %r9, 1;
	add.s32 	%r54, %r12, %r61;
	mul.wide.s32 	%rd21, %r54, 4;
	add.s64 	%rd5, %rd2, %rd21;
	ld.global.f32 	%f29, [%rd5];
	add.s32 	%r55, %r61, %r13;
	mul.wide.s32 	%rd22, %r55, 4;
	add.s64 	%rd6, %rd1, %rd22;
	st.global.f32 	[%rd6], %f29;
	@%p10 bra 	$L__BB0_16;
	setp.eq.s32 	%p11, %r9, 2;
	ld.global.f32 	%f30, [%rd5+4];
	st.global.f32 	[%rd6+4], %f30;
	@%p11 bra 	$L__BB0_16;
	ld.global.f32 	%f31, [%rd5+8];
	st.global.f32 	[%rd6+8], %f31;
$L__BB0_16:
	add.s32 	%r56, %r56, 1;
	setp.ne.s32 	%p12, %r56, %r28;
	@%p12 bra 	$L__BB0_3;
$L__BB0_17:
	ret;

}
	// .globl	_Z13matrixMulCUDAPfS_S_iii
.visible .entry _Z13matrixMulCUDAPfS_S_iii(
	.param .u64 .ptr .align 1 _Z13matrixMulCUDAPfS_S_iii_param_0,
	.param .u64 .ptr .align 1 _Z13matrixMulCUDAPfS_S_iii_param_1,
	.param .u64 .ptr .align 1 _Z13matrixMulCUDAPfS_S_iii_param_2,
	.param .u32 _Z13matrixMulCUDAPfS_S_iii_param_3,
	.param .u32 _Z13matrixMulCUDAPfS_S_iii_param_4,
	.param .u32 _Z13matrixMulCUDAPfS_S_iii_param_5
)
{
	.reg .pred 	%p<13>;
	.reg .b32 	%r<41>;
	.reg .b32 	%f<68>;
	.reg .b64 	%rd<53>;

	ld.param.u64 	%rd6, [_Z13matrixMulCUDAPfS_S_iii_param_0];
	ld.param.u64 	%rd7, [_Z13matrixMulCUDAPfS_S_iii_param_1];
	ld.param.u64 	%rd8, [_Z13matrixMulCUDAPfS_S_iii_param_2];
	ld.param.u32 	%r20, [_Z13matrixMulCUDAPfS_S_iii_param_3];
	ld.param.u32 	%r18, [_Z13matrixMulCUDAPfS_S_iii_param_4];
	ld.param.u32 	%r19, [_Z13matrixMulCUDAPfS_S_iii_param_5];
	cvta.to.global.u64 	%rd1, %rd8;
	cvta.to.global.u64 	%rd2, %rd7;
	mov.u32 	%r21, %ctaid.y;
	mov.u32 	%r22, %ntid.y;
	mov.u32 	%r23, %tid.y;
	mad.lo.s32 	%r1, %r21, %r22, %r23;
	mov.u32 	%r24, %ctaid.x;
	mov.u32 	%r25, %ntid.x;
	mov.u32 	%r26, %tid.x;
	mad.lo.s32 	%r2, %r24, %r25, %r26;
	setp.ge.s32 	%p1, %r1, %r20;
	setp.ge.s32 	%p2, %r2, %r19;
	or.pred  	%p3, %p1, %p2;
	@%p3 bra 	$L__BB1_14;
	setp.lt.s32 	%p4, %r18, 1;
	mov.f32 	%f67, 0f00000000;
	@%p4 bra 	$L__BB1_13;
	mul.lo.s32 	%r3, %r18, %r1;
	and.b32  	%r4, %r18, 7;
	setp.lt.u32 	%p5, %r18, 8;
	mov.f32 	%f67, 0f00000000;
	mov.b32 	%r39, 0;
	@%p5 bra 	$L__BB1_5;
	and.b32  	%r39, %r18, 2147483640;
	neg.s32 	%r37, %r39;
	shl.b32 	%r7, %r19, 3;
	mul.wide.u32 	%rd9, %r3, 4;
	add.s64 	%rd10, %rd9, %rd2;
	add.s64 	%rd52, %rd10, 16;
	mov.f32 	%f67, 0f00000000;
	mul.wide.s32 	%rd13, %r19, 4;
	mov.u32 	%r36, %r2;
$L__BB1_4:
	.pragma "nounroll";
	ld.global.f32 	%f17, [%rd52+-16];
	mul.wide.s32 	%rd11, %r36, 4;
	add.s64 	%rd12, %rd1, %rd11;
	ld.global.f32 	%f18, [%rd12];
	fma.rn.f32 	%f19, %f17, %f18, %f67;
	ld.global.f32 	%f20, [%rd52+-12];
	add.s64 	%rd14, %rd12, %rd13;
	ld.global.f32 	%f21, [%rd14];
	fma.rn.f32 	%f22, %f20, %f21, %f19;
	ld.global.f32 	%f23, [%rd52+-8];
	add.s64 	%rd15, %rd14, %rd13;
	ld.global.f32 	%f24, [%rd15];
	fma.rn.f32 	%f25, %f23, %f24, %f22;
	ld.global.f32 	%f26, [%rd52+-4];
	add.s64 	%rd16, %rd15, %rd13;
	ld.global.f32 	%f27, [%rd16];
	fma.rn.f32 	%f28, %f26, %f27, %f25;
	ld.global.f32 	%f29, [%rd52];
	add.s64 	%rd17, %rd16, %rd13;
	ld.global.f32 	%f30, [%rd17];
	fma.rn.f32 	%f31, %f29, %f30, %f28;
	ld.global.f32 	%f32, [%rd52+4];
	add.s64 	%rd18, %rd17, %rd13;
	ld.global.f32 	%f33, [%rd18];
	fma.rn.f32 	%f34, %f32, %f33, %f31;
	ld.global.f32 	%f35, [%rd52+8];
	add.s64 	%rd19, %rd18, %rd13;
	ld.global.f32 	%f36, [%rd19];
	fma.rn.f32 	%f37, %f35, %f36, %f34;
	ld.global.f32 	%f38, [%rd52+12];
	add.s64 	%rd20, %rd19, %rd13;
	ld.global.f32 	%f39, [%rd20];
	fma.rn.f32 	%f67, %f38, %f39, %f37;
	add.s32 	%r37, %r37, 8;
	add.s32 	%r36, %r36, %r7;
	add.s64 	%rd52, %rd52, 32;
	setp.ne.s32 	%p6, %r37, 0;
	@%p6 bra 	$L__BB1_4;
$L__BB1_5:
	setp.eq.s32 	%p7, %r4, 0;
	@%p7 bra 	$L__BB1_13;
	and.b32  	%r13, %r18, 3;
	setp.lt.u32 	%p8, %r4, 4;
	@%p8 bra 	$L__BB1_8;
	add.s32 	%r28, %r39, %r3;
	mul.wide.u32 	%rd21, %r28, 4;
	add.s64 	%rd22, %rd2, %rd21;
	ld.global.f32 	%f41, [%rd22];
	mad.lo.s32 	%r29, %r39, %r19, %r2;
	mul.wide.s32 	%rd23, %r29, 4;
	add.s64 	%rd24, %rd1, %rd23;
	ld.global.f32 	%f42, [%rd24];
	fma.rn.f32 	%f43, %f41, %f42, %f67;
	cvt.u64.u32 	%rd25, %r3;
	cvt.u64.u32 	%rd26, %r39;
	add.s64 	%rd27, %rd26, %rd25;
	shl.b64 	%rd28, %rd27, 2;
	add.s64 	%rd29, %rd2, %rd28;
	ld.global.f32 	%f44, [%rd29+4];
	mul.wide.s32 	%rd30, %r19, 4;
	add.s64 	%rd31, %rd24, %rd30;
	ld.global.f32 	%f45, [%rd31];
	fma.rn.f32 	%f46, %f44, %f45, %f43;
	ld.global.f32 	%f47, [%rd29+8];
	add.s64 	%rd32, %rd31, %rd30;
	ld.global.f32 	%f48, [%rd32];
	fma.rn.f32 	%f49, %f47, %f48, %f46;
	ld.global.f32 	%f50, [%rd29+12];
	add.s64 	%rd33, %rd32, %rd30;
	ld.global.f32 	%f51, [%rd33];
	fma.rn.f32 	%f67, %f50, %f51, %f49;
	add.s32 	%r39, %r39, 4;
$L__BB1_8:
	setp.eq.s32 	%p9, %r13, 0;
	@%p9 bra 	$L__BB1_13;
	setp.eq.s32 	%p10, %r13, 1;
	@%p10 bra 	$L__BB1_11;
	add.s32 	%r30, %r39, %r3;
	mul.wide.u32 	%rd34, %r30, 4;
	add.s64 	%rd35, %rd2, %rd34;
	ld.global.f32 	%f53, [%rd35];
	mad.lo.s32 	%r31, %r39, %r19, %r2;
	mul.wide.s32 	%rd36, %r31, 4;
	add.s64 	%rd37, %rd1, %rd36;
	ld.global.f32 	%f54, [%rd37];
	fma.rn.f32 	%f55, %f53, %f54, %f67;
	cvt.u64.u32 	%rd38, %r3;
	cvt.u64.u32 	%rd39, %r39;
	add.s64 	%rd40, %rd39, %rd38;
	shl.b64 	%rd41, %rd40, 2;
	add.s64 	%rd42, %rd2, %rd41;
	ld.global.f32 	%f56, [%rd42+4];
	mul.wide.s32 	%rd43, %r19, 4;
	add.s64 	%rd44, %rd37, %rd43;
	ld.global.f32 	%f57, [%rd44];
	fma.rn.f32 	%f67, %f56, %f57, %f55;
	add.s32 	%r39, %r39, 2;
$L__BB1_11:
	and.b32  	%r32, %r18, 1;
	setp.eq.b32 	%p11, %r32, 1;
	not.pred 	%p12, %p11;
	@%p12 bra 	$L__BB1_13;
	add.s32 	%r33, %r39, %r3;
	mul.wide.u32 	%rd45, %r33, 4;
	add.s64 	%rd46, %rd2, %rd45;
	ld.global.f32 	%f58, [%rd46];
	mad.lo.s32 	%r34, %r39, %r19, %r2;
	mul.wide.s32 	%rd47, %r34, 4;
	add.s64 	%rd48, %rd1, %rd47;
	ld.global.f32 	%f59, [%rd48];
	fma.rn.f32 	%f67, %f58, %f59, %f67;
$L__BB1_13:
	mad.lo.s32 	%r35, %r19, %r1, %r2;
	cvta.to.global.u64 	%rd49, %rd6;
	mul.wide.s32 	%rd50, %r35, 4;
	add.s64 	%rd51, %rd49, %rd50;
	st.global.f32 	[%rd51], %f67;
$L__BB1_14:
	ret;

}


// ===== COMPILED SASS (sm_100) =====

	.target	sm_100

	.elftype	@"ET_EXEC"


//--------------------- .note.nv.tkinfo           --------------------------
	.section	.note.nv.tkinfo,"",@"SHT_NOTE"
	.sectionflags	@"SHF_NOTE_NV_TKINFO"
	.tkinfo
        /*0018*/ 	.word	0x00000002
        /*0030*/ 	.string	""
        /*0030*/ 	.string	"ptxas"
        /*0030*/ 	.string	"Cuda compilation tools, release 13.0, V13.0.88"
        /*0030*/ 	.string	"Build cuda_13.0.r13.0/compiler.36424714_0"
        /*0030*/ 	.string	"-arch sm_100 -m 64 "



//--------------------- .note.nv.cuinfo           --------------------------
	.section	.note.nv.cuinfo,"",@"SHT_NOTE"
	.sectionflags	@"SHF_NOTE_NV_CUINFO"
        /*0018*/ 	.short	0x0002
        /*001a*/ 	.short	0x0064
        /*001c*/ 	.short	0x0082
	.zero		2


//--------------------- .nv.info                  --------------------------
	.section	.nv.info,"",@"SHT_CUDA_INFO"
	.align	4


	//----- nvinfo : EIATTR_REGCOUNT
	.align		4
        /*0000*/ 	.byte	0x04, 0x2f
        /*0002*/ 	.short	(.L_1 - .L_0)
	.align		4
.L_0:
        /*0004*/ 	.word	index@(_Z13im2col_kernelPKfPfiiiiiii)
        /*0008*/ 	.word	0x00000020


	//----- nvinfo : EIATTR_FRAME_SIZE
	.align		4
.L_1:
        /*000c*/ 	.byte	0x04, 0x11
        /*000e*/ 	.short	(.L_3 - .L_2)
	.align		4
.L_2:
        /*0010*/ 	.word	index@(_Z13im2col_kernelPKfPfiiiiiii)
        /*0014*/ 	.word	0x00000000


	//----- nvinfo : EIATTR_REGCOUNT
	.align		4
.L_3:
        /*0018*/ 	.byte	0x04, 0x2f
        /*001a*/ 	.short	(.L_5 - .L_4)
	.align		4
.L_4:
        /*001c*/ 	.word	index@(_Z13matrixMulCUDAPfS_S_iii)
        /*0020*/ 	.word	0x00000020


	//----- nvinfo : EIATTR_FRAME_SIZE
	.align		4
.L_5:
        /*0024*/ 	.byte	0x04, 0x11
        /*0026*/ 	.short	(.L_7 - .L_6)
	.align		4
.L_6:
        /*0028*/ 	.word	index@(_Z13matrixMulCUDAPfS_S_iii)
        /*002c*/ 	.word	0x00000000


	//----- nvinfo : EIATTR_MIN_STACK_SIZE
	.align		4
.L_7:
        /*0030*/ 	.byte	0x04, 0x12
        /*0032*/ 	.short	(.L_9 - .L_8)
	.align		4
.L_8:
        /*0034*/ 	.word	index@(_Z13matrixMulCUDAPfS_S_iii)
        /*0038*/ 	.word	0x00000000


	//----- nvinfo : EIATTR_MIN_STACK_SIZE
	.align		4
.L_9:
        /*003c*/ 	.byte	0x04, 0x12
        /*003e*/ 	.short	(.L_11 - .L_10)
	.align		4
.L_10:
        /*0040*/ 	.word	index@(_Z13im2col_kernelPKfPfiiiiiii)
        /*0044*/ 	.word	0x00000000
.L_11:


//--------------------- .nv.compat                --------------------------
	.section	.nv.compat,"",@"SHT_CUDA_COMPAT_INFO"
	.align	4
        /*0000*/ 	.byte	0x02, 0x09, 0x00, 0x00, 0x02, 0x02, 0x01, 0x00, 0x02, 0x05, 0x05, 0x00, 0x03, 0x07, 0x01, 0x01
        /*0010*/ 	.byte	0x02, 0x03, 0x00, 0x00, 0x02, 0x06, 0x01, 0x00, 0x04, 0x0b, 0x08, 0x00, 0x09, 0x00, 0x00, 0x00
        /*0020*/ 	.byte	0x00, 0x00, 0x00, 0x00


//--------------------- .nv.info._Z13matrixMulCUDAPfS_S_iii --------------------------
	.section	.nv.info._Z13matrixMulCUDAPfS_S_iii,"",@"SHT_CUDA_INFO"
	.sectionflags	@""
	.align	4


	//----- nvinfo : EIATTR_CUDA_API_VERSION
	.align		4
        /*0000*/ 	.byte	0x04, 0x37
        /*0002*/ 	.short	(.L_13 - .L_12)
.L_12:
        /*0004*/ 	.word	0x00000082


	//----- nvinfo : EIATTR_KPARAM_INFO
	.align		4
.L_13:
        /*0008*/ 	.byte	0x04, 0x17
        /*000a*/ 	.short	(.L_15 - .L_14)
.L_14:
        /*000c*/ 	.word	0x00000000
        /*0010*/ 	.short	0x0005
        /*0012*/ 	.short	0x0020
        /*0014*/ 	.byte	0x00, 0xf0, 0x11, 0x00


	//----- nvinfo : EIATTR_KPARAM_INFO
	.align		4
.L_15:
        /*0018*/ 	.byte	0x04, 0x17
        /*001a*/ 	.short	(.L_17 - .L_16)
.L_16:
        /*001c*/ 	.word	0x00000000
        /*0020*/ 	.short	0x0004
        /*0022*/ 	.short	0x001c
        /*0024*/ 	.byte	0x00, 0xf0, 0x11, 0x00


	//----- nvinfo : EIATTR_KPARAM_INFO
	.align		4
.L_17:
        /*0028*/ 	.byte	0x04, 0x17
        /*002a*/ 	.short	(.L_19 - .L_18)
.L_18:
        /*002c*/ 	.word	0x00000000
        /*0030*/ 	.short	0x0003
        /*0032*/ 	.short	0x0018
        /*0034*/ 	.byte	0x00, 0xf0, 0x11, 0x00


	//----- nvinfo : EIATTR_KPARAM_INFO
	.align		4
.L_19:
        /*0038*/ 	.byte	0x04, 0x17
        /*003a*/ 	.short	(.L_21 - .L_20)
.L_20:
        /*003c*/ 	.word	0x00000000
        /*0040*/ 	.short	0x0002
        /*0042*/ 	.short	0x0010
        /*0044*/ 	.byte	0x00, 0xf5, 0x21, 0x00


	//----- nvinfo : EIATTR_KPARAM_INFO
	.align		4
.L_21:
        /*0048*/ 	.byte	0x04, 0x17
        /*004a*/ 	.short	(.L_23 - .L_22)
.L_22:
        /*004c*/ 	.word	0x00000000
        /*0050*/ 	.short	0x0001
        /*0052*/ 	.short	0x0008
        /*0054*/ 	.byte	0x00, 0xf5, 0x21, 0x00


	//----- nvinfo : EIATTR_KPARAM_INFO
	.align		4
.L_23:
        /*0058*/ 	.byte	0x04, 0x17
        /*005a*/ 	.short	(.L_25 - .L_24)
.L_24:
        /*005c*/ 	.word	0x00000000
        /*0060*/ 	.short	0x0000
        /*0062*/ 	.short	0x0000
        /*0064*/ 	.byte	0x00, 0xf5, 0x21, 0x00


	//----- nvinfo : EIATTR_SPARSE_MMA_MASK
	.align		4
.L_25:
        /*0068*/ 	.byte	0x03, 0x50
        /*006a*/ 	.short	0x0000


	//----- nvinfo : EIATTR_MAXREG_COUNT
	.align		4
        /*006c*/ 	.byte	0x03, 0x1b
        /*006e*/ 	.short	0x00ff


	//----- nvinfo : EIATTR_MERCURY_ISA_VERSION
	.align		4
        /*0070*/ 	.byte	0x03, 0x5f
        /*0072*/ 	.short	0x0101


	//----- nvinfo : EIATTR_VRC_CTA_INIT_COUNT
	.align		4
        /*0074*/ 	.byte	0x02, 0x4a
	.zero		1
	.zero		1


	//----- nvinfo : EIATTR_EXIT_INSTR_OFFSETS
	.align		4
        /*0078*/ 	.byte	0x04, 0x1c
        /*007a*/ 	.short	(.L_27 - .L_26)


	//   ....[0]....
.L_26:
        /*007c*/ 	.word	0x000000d0


	//   ....[1]....
        /*0080*/ 	.word	0x000008f0


	//----- nvinfo : EIATTR_CBANK_PARAM_SIZE
	.align		4
.L_27:
        /*0084*/ 	.byte	0x03, 0x19
        /*0086*/ 	.short	0x0024


	//----- nvinfo : EIATTR_PARAM_CBANK
	.align		4
        /*0088*/ 	.byte	0x04, 0x0a
        /*008a*/ 	.short	(.L_29 - .L_28)
	.align		4
.L_28:
        /*008c*/ 	.word	index@(.nv.constant0._Z13matrixMulCUDAPfS_S_iii)
        /*0090*/ 	.short	0x0380
        /*0092*/ 	.short	0x0024


	//----- nvinfo : EIATTR_SW_WAR
	.align		4
.L_29:
        /*0094*/ 	.byte	0x04, 0x36
        /*0096*/ 	.short	(.L_31 - .L_30)
.L_30:
        /*0098*/ 	.word	0x00000008
.L_31:


//--------------------- .nv.info._Z13im2col_kernelPKfPfiiiiiii --------------------------
	.section	.nv.info._Z13im2col_kernelPKfPfiiiiiii,"",@"SHT_CUDA_INFO"
	.sectionflags	@""
	.align	4


	//----- nvinfo : EIATTR_CUDA_API_VERSION
	.align		4
        /*0000*/ 	.byte	0x04, 0x37
        /*0002*/ 	.short	(.L_33 - .L_32)
.L_32:
        /*0004*/ 	.word	0x00000082


	//----- nvinfo : EIATTR_KPARAM_INFO
	.align		4
.L_33:
        /*0008*/ 	.byte	0x04, 0x17
        /*000a*/ 	.short	(.L_35 - .L_34)
.L_34:
        /*000c*/ 	.word	0x00000000
        /*0010*/ 	.short	0x0008
        /*0012*/ 	.short	0x0028
        /*0014*/ 	.byte	0x00, 0xf0, 0x11, 0x00


	//----- nvinfo : EIATTR_KPARAM_INFO
	.align		4
.L_35:
        /*0018*/ 	.byte	0x04, 0x17
        /*001a*/ 	.short	(.L_37 - .L_36)
.L_36:
        /*001c*/ 	.word	0x00000000
        /*0020*/ 	.short	0x0007
        /*0022*/ 	.short	0x0024
        /*0024*/ 	.byte	0x00, 0xf0, 0x11, 0x00


	//----- nvinfo : EIATTR_KPARAM_INFO
	.align		4
.L_37:
        /*0028*/ 	.byte	0x04, 0x17
        /*002a*/ 	.short	(.L_39 - .L_38)
.L_38:
        /*002c*/ 	.word	0x00000000
        /*0030*/ 	.short	0x0006
        /*0032*/ 	.short	0x0020
        /*0034*/ 	.byte	0x00, 0xf0, 0x11, 0x00


	//----- nvinfo : EIATTR_KPARAM_INFO
	.align		4
.L_39:
        /*0038*/ 	.byte	0x04, 0x17
        /*003a*/ 	.short	(.L_41 - .L_40)
.L_40:
        /*003c*/ 	.word	0x00000000
        /*0040*/ 	.short	0x0005
        /*0042*/ 	.short	0x001c
        /*0044*/ 	.byte	0x00, 0xf0, 0x11, 0x00


	//----- nvinfo : EIATTR_KPARAM_INFO
	.align		4
.L_41:
        /*0048*/ 	.byte	0x04, 0x17
        /*004a*/ 	.short	(.L_43 - .L_42)
.L_42:
        /*004c*/ 	.word	0x00000000
        /*0050*/ 	.short	0x0004
        /*0052*/ 	.short	0x0018
        /*0054*/ 	.byte	0x00, 0xf0, 0x11, 0x00


	//----- nvinfo : EIATTR_KPARAM_INFO
	.align		4
.L_43:
        /*0058*/ 	.byte	0x04, 0x17
        /*005a*/ 	.short	(.L_45 - .L_44)
.L_44:
        /*005c*/ 	.word	0x00000000
        /*0060*/ 	.short	0x0003
        /*0062*/ 	.short	0x0014
        /*0064*/ 	.byte	0x00, 0xf0, 0x11, 0x00


	//----- nvinfo : EIATTR_KPARAM_INFO
	.align		4
.L_45:
        /*0068*/ 	.byte	0x04, 0x17
        /*006a*/ 	.short	(.L_47 - .L_46)
.L_46:
        /*006c*/ 	.word	0x00000000
        /*0070*/ 	.short	0x0002
        /*0072*/ 	.short	0x0010
        /*0074*/ 	.byte	0x00, 0xf0, 0x11, 0x00


	//----- nvinfo : EIATTR_KPARAM_INFO
	.align		4
.L_47:
        /*0078*/ 	.byte	0x04, 0x17
        /*007a*/ 	.short	(.L_49 - .L_48)
.L_48:
        /*007c*/ 	.word	0x00000000
        /*0080*/ 	.short	0x0001
        /*0082*/ 	.short	0x0008
        /*0084*/ 	.byte	0x00, 0xf5, 0x21, 0x00


	//----- nvinfo : EIATTR_KPARAM_INFO
	.align		4
.L_49:
        /*0088*/ 	.byte	0x04, 0x17
        /*008a*/ 	.short	(.L_51 - .L_50)
.L_50:
        /*008c*/ 	.word	0x00000000
        /*0090*/ 	.short	0x0000
        /*0092*/ 	.short	0x0000
        /*0094*/ 	.byte	0x00, 0xf5, 0x21, 0x00


	//----- nvinfo : EIATTR_SPARSE_MMA_MASK
	.align		4
.L_51:
        /*0098*/ 	.byte	0x03, 0x50
        /*009a*/ 	.short	0x0000


	//----- nvinfo : EIATTR_MAXREG_COUNT
	.align		4
        /*009c*/ 	.byte	0x03, 0x1b
        /*009e*/ 	.short	0x00ff


	//----- nvinfo : EIATTR_MERCURY_ISA_VERSION
	.align		4
        /*00a0*/ 	.byte	0x03, 0x5f
        /*00a2*/ 	.short	0x0101


	//----- nvinfo : EIATTR_VRC_CTA_INIT_COUNT
	.align		4
        /*00a4*/ 	.byte	0x02, 0x4a
	.zero		1
	.zero		1


	//----- nvinfo : EIATTR_EXIT_INSTR_OFFSETS
	.align		4
        /*00a8*/ 	.byte	0x04, 0x1c
        /*00aa*/ 	.short	(.L_53 - .L_52)


	//   ....[0]....
.L_52:
        /*00ac*/ 	.word	0x000000b0


	//   ....[1]....
        /*00b0*/ 	.word	0x000005e0


	//   ....[2]....
        /*00b4*/ 	.word	0x00000e70


	//----- nvinfo : EIATTR_CBANK_PARAM_SIZE
	.align		4
.L_53:
        /*00b8*/ 	.byte	0x03, 0x19
        /*00ba*/ 	.short	0x002c


	//----- nvinfo : EIATTR_PARAM_CBANK
	.align		4
        /*00bc*/ 	.byte	0x04, 0x0a
        /*00be*/ 	.short	(.L_55 - .L_54)
	.align		4
.L_54:
        /*00c0*/ 	.word	index@(.nv.constant0._Z13im2col_kernelPKfPfiiiiiii)
        /*00c4*/ 	.short	0x0380
        /*00c6*/ 	.short	0x002c


	//----- nvinfo : EIATTR_SW_WAR
	.align		4
.L_55:
        /*00c8*/ 	.byte	0x04, 0x36
        /*00ca*/ 	.short	(.L_57 - .L_56)
.L_56:
        /*00cc*/ 	.word	0x00000008
.L_57:


//--------------------- .nv.callgraph             --------------------------
	.section	.nv.callgraph,"",@"SHT_CUDA_CALLGRAPH"
	.align	4
	.sectionentsize	8
	.align		4
        /*0000*/ 	.word	0x00000000
	.align		4
        /*0004*/ 	.word	0xffffffff
	.align		4
        /*0008*/ 	.word	0x00000000
	.align		4
        /*000c*/ 	.word	0xfffffffe
	.align		4
        /*0010*/ 	.word	0x00000000
	.align		4
        /*0014*/ 	.word	0xfffffffd
	.align		4
        /*0018*/ 	.word	0x00000000
	.align		4
        /*001c*/ 	.word	0xfffffffc


//--------------------- .text._Z13matrixMulCUDAPfS_S_iii --------------------------
	.section	.text._Z13matrixMulCUDAPfS_S_iii,"ax",@progbits
	.align	128
        .global         _Z13matrixMulCUDAPfS_S_iii
        .type           _Z13matrixMulCUDAPfS_S_iii,@function
        .size           _Z13matrixMulCUDAPfS_S_iii,(.L_x_12 - _Z13matrixMulCUDAPfS_S_iii)
        .other          _Z13matrixMulCUDAPfS_S_iii,@"STO_CUDA_ENTRY STV_DEFAULT"
_Z13matrixMulCUDAPfS_S_iii:
.text._Z13matrixMulCUDAPfS_S_iii:
[----:B------:R-:W-:Y:S01]  /*0000*/  LDC R1, c[0x0][0x37c] ;  /* 0x0000df00ff017b82 */ /* 0x000fe20000000800 */
[----:B------:R-:W0:Y:S07]  /*0010*/  S2R R5, SR_TID.X ;  /* 0x0000000000057919 */ /* 0x000e2e0000002100 */
[----:B------:R-:W1:Y:S01]  /*0020*/  LDC R16, c[0x0][0x364] ;  /* 0x0000d900ff107b82 */ /* 0x000e620000000800 */
[----:B------:R-:W2:Y:S01]  /*0030*/  LDCU UR6, c[0x0][0x398] ;  /* 0x00007300ff0677ac */ /* 0x000ea20008000800 */
[----:B------:R-:W1:Y:S06]  /*0040*/  S2R R3, SR_TID.Y ;  /* 0x0000000000037919 */ /* 0x000e6c0000002200 */
[----:B------:R-:W0:Y:S08]  /*0050*/  S2UR UR5, SR_CTAID.X ;  /* 0x00000000000579c3 */ /* 0x000e300000002500 */
[----:B------:R-:W0:Y:S08]  /*0060*/  LDC R0, c[0x0][0x360] ;  /* 0x0000d800ff007b82 */ /* 0x000e300000000800 */
[----:B------:R-:W1:Y:S08]  /*0070*/  S2UR UR4, SR_CTAID.Y ;  /* 0x00000000000479c3 */ /* 0x000e700000002600 */
[----:B------:R-:W3:Y:S01]  /*0080*/  LDC R17, c[0x0][0x3a0] ;  /* 0x0000e800ff117b82 */ /* 0x000ee20000000800 */
[----:B0-----:R-:W-:-:S02]  /*0090*/  IMAD R0, R0, UR5, R5 ;  /* 0x0000000500007c24 */ /* 0x001fc4000f8e0205 */
[----:B-1----:R-:W-:-:S03]  /*00a0*/  IMAD R16, R16, UR4, R3 ;  /* 0x0000000410107c24 */ /* 0x002fc6000f8e0203 */
[----:B---3--:R-:W-:-:S04]  /*00b0*/  ISETP.GE.AND P0, PT, R0, R17, PT ;  /* 0x000000110000720c */ /* 0x008fc80003f06270 */
[----:B--2---:R-:W-:-:S13]  /*00c0*/  ISETP.GE.OR P0, PT, R16, UR6, P0 ;  /* 0x0000000610007c0c */ /* 0x004fda0008706670 */
[----:B------:R-:W-:Y:S05]  /*00d0*/  @P0 EXIT ;  /* 0x000000000000094d */ /* 0x000fea0003800000 */
[----:B------:R-:W0:Y:S01]  /*00e0*/  LDC R19, c[0x0][0x39c] ;  /* 0x0000e700ff137b82 */ /* 0x000e220000000800 */
[----:B------:R-:W1:Y:S01]  /*00f0*/  LDCU.64 UR4, c[0x0][0x358] ;  /* 0x00006b00ff0477ac */ /* 0x000e620008000a00 */
[----:B------:R-:W-:Y:S01]  /*0100*/  HFMA2 R24, -RZ, RZ, 0, 0 ;  /* 0x00000000ff187431 */ /* 0x000fe200000001ff */
[----:B0-----:R-:W-:-:S13]  /*0110*/  ISETP.GE.AND P0, PT, R19, 0x1, PT ;  /* 0x000000011300780c */ /* 0x001fda0003f06270 */
[----:B-1----:R-:W-:Y:S05]  /*0120*/  @!P0 BRA `(.L_x_0) ;  /* 0x0000000400e08947 */ /* 0x002fea0003800000 */
[C---:B------:R-:W-:Y:S01]  /*0130*/  ISETP.GE.U32.AND P1, PT, R19.reuse, 0x8, PT ;  /* 0x000000081300780c */ /* 0x040fe20003f26070 */
[----:B------:R-:W-:Y:S01]  /*0140*/  IMAD R20, R16, R19, RZ ;  /* 0x0000001310147224 */ /* 0x000fe200078e02ff */
[----:B------:R-:W-:Y:S02]  /*0150*/  LOP3.LUT R27, R19, 0x7, RZ, 0xc0, !PT ;  /* 0x00000007131b7812 */ /* 0x000fe400078ec0ff */
[----:B------:R-:W-:Y:S02]  /*0160*/  MOV R24, RZ ;  /* 0x000000ff00187202 */ /* 0x000fe40000000f00 */
[----:B------:R-:W-:Y:S02]  /*0170*/  ISETP.NE.AND P0, PT, R27, RZ, PT ;  /* 0x000000ff1b00720c */ /* 0x000fe40003f05270 */
[----:B------:R-:W-:-:S05]  /*0180*/  MOV R21, RZ ;  /* 0x000000ff00157202 */ /* 0x000fca0000000f00 */
[----:B------:R-:W-:Y:S06]  /*0190*/  @!P1 BRA `(.L_x_1) ;  /* 0x0000000000c49947 */ /* 0x000fec0003800000 */
[----:B------:R-:W0:Y:S01]  /*01a0*/  LDC.64 R2, c[0x0][0x388] ;  /* 0x0000e200ff027b82 */ /* 0x000e220000000a00 */
[----:B------:R-:W-:Y:S02]  /*01b0*/  LOP3.LUT R21, R19, 0x7ffffff8, RZ, 0xc0, !PT ;  /* 0x7ffffff813157812 */ /* 0x000fe400078ec0ff */
[----:B------:R-:W-:Y:S02]  /*01c0*/  MOV R24, RZ ;  /* 0x000000ff00187202 */ /* 0x000fe40000000f00 */
[----:B------:R-:W-:Y:S02]  /*01d0*/  MOV R18, R0 ;  /* 0x0000000000127202 */ /* 0x000fe40000000f00 */
[----:B------:R-:W-:Y:S01]  /*01e0*/  IADD3 R22, PT, PT, -R21, RZ, RZ ;  /* 0x000000ff15167210 */ /* 0x000fe20007ffe1ff */
[----:B0-----:R-:W-:-:S03]  /*01f0*/  IMAD.WIDE.U32 R2, R20, 0x4, R2 ;  /* 0x0000000414027825 */ /* 0x001fc600078e0002 */
[----:B------:R-:W-:-:S04]  /*0200*/  IADD3 R4, P1, PT, R2, 0x10, RZ ;  /* 0x0000001002047810 */ /* 0x000fc80007f3e0ff */
[----:B------:R-:W-:-:S09]  /*0210*/  IADD3.X R5, PT, PT, RZ, R3, RZ, P1, !PT ;  /* 0x00000003ff057210 */ /* 0x000fd20000ffe4ff */
.L_x_2:
[----:B------:R-:W0:Y:S01]  /*0220*/  LDC.64 R14, c[0x0][0x390] ;  /* 0x0000e400ff0e7b82 */ /* 0x000e220000000a00 */
[----:B------:R-:W-:Y:S02]  /*0230*/  MOV R2, R4 ;  /* 0x0000000400027202 */ /* 0x000fe40000000f00 */
[----:B------:R-:W-:-:S05]  /*0240*/  MOV R3, R5 ;  /* 0x0000000500037202 */ /* 0x000fca0000000f00 */
[----:B------:R-:W2:Y:S04]  /*0250*/  LDG.E R25, desc[UR4][R2.64+-0x10] ;  /* 0xfffff00402197981 */ /* 0x000ea8000c1e1900 */
[----:B------:R-:W3:Y:S04]  /*0260*/  LDG.E R23, desc[UR4][R2.64+-0xc] ;  /* 0xfffff40402177981 */ /* 0x000ee8000c1e1900 */
[----:B------:R-:W4:Y:S04]  /*0270*/  LDG.E R29, desc[UR4][R2.64+-0x8] ;  /* 0xfffff804021d7981 */ /* 0x000f28000c1e1900 */
[----:B------:R-:W5:Y:S01]  /*0280*/  LDG.E R28, desc[UR4][R2.64+-0x4] ;  /* 0xfffffc04021c7981 */ /* 0x000f62000c1e1900 */
[----:B0-----:R-:W-:-:S05]  /*0290*/  IMAD.WIDE R14, R18, 0x4, R14 ;  /* 0x00000004120e7825 */ /* 0x001fca00078e020e */
[----:B------:R0:W2:Y:S01]  /*02a0*/  LDG.E R26, desc[UR4][R14.64] ;  /* 0x000000040e1a7981 */ /* 0x0000a2000c1e1900 */
[----:B------:R-:W-:-:S04]  /*02b0*/  IMAD.WIDE R12, R17, 0x4, R14 ;  /* 0x00000004110c7825 */ /* 0x000fc800078e020e */
[C---:B------:R-:W-:Y:S02]  /*02c0*/  IMAD.WIDE R4, R17.reuse, 0x4, R12 ;  /* 0x0000000411047825 */ /* 0x040fe400078e020c */
[----:B------:R-:W3:Y:S02]  /*02d0*/  LDG.E R12, desc[UR4][R12.64] ;  /* 0x000000040c0c7981 */ /* 0x000ee4000c1e1900 */
[C---:B------:R-:W-:Y:S02]  /*02e0*/  IMAD.WIDE R8, R17.reuse, 0x4, R4 ;  /* 0x0000000411087825 */ /* 0x040fe400078e0204 */
[----:B------:R-:W4:Y:S02]  /*02f0*/  LDG.E R4, desc[UR4][R4.64] ;  /* 0x0000000404047981 */ /* 0x000f24000c1e1900 */
[C---:B------:R-:W-:Y:S02]  /*0300*/  IMAD.WIDE R6, R17.reuse, 0x4, R8 ;  /* 0x0000000411067825 */ /* 0x040fe400078e0208 */
[----:B------:R-:W5:Y:S02]  /*0310*/  LDG.E R8, desc[UR4][R8.64] ;  /* 0x0000000408087981 */ /* 0x000f64000c1e1900 */
[----:B------:R-:W-:-:S02]  /*0320*/  IMAD.WIDE R10, R17, 0x4, R6 ;  /* 0x00000004110a7825 */ /* 0x000fc400078e0206 */
[----:B------:R-:W5:Y:S04]  /*0330*/  LDG.E R5, desc[UR4][R2.64] ;  /* 0x0000000402057981 */ /* 0x000f68000c1e1900 */
[----:B------:R-:W5:Y:S01]  /*0340*/  LDG.E R6, desc[UR4][R6.64] ;  /* 0x0000000406067981 */ /* 0x000f62000c1e1900 */
[----:B0-----:R-:W-:-:S03]  /*0350*/  IMAD.WIDE R14, R17, 0x4, R10 ;  /* 0x00000004110e7825 */ /* 0x001fc600078e020a */
[----:B------:R-:W5:Y:S04]  /*0360*/  LDG.E R10, desc[UR4][R10.64] ;  /* 0x000000040a0a7981 */ /* 0x000f68000c1e1900 */
[----:B------:R-:W5:Y:S04]  /*0370*/  LDG.E R13, desc[UR4][R14.64] ;  /* 0x000000040e0d7981 */ /* 0x000f68000c1e1900 */
[----:B------:R-:W5:Y:S04]  /*0380*/  LDG.E R7, desc[UR4][R2.64+0x4] ;  /* 0x0000040402077981 */ /* 0x000f68000c1e1900 */
[----:B------:R-:W5:Y:S01]  /*0390*/  LDG.E R9, desc[UR4][R2.64+0xc] ;  /* 0x00000c0402097981 */ /* 0x000f62000c1e1900 */
[----:B--2---:R-:W-:Y:S01]  /*03a0*/  FFMA R26, R25, R26, R24 ;  /* 0x0000001a191a7223 */ /* 0x004fe20000000018 */
[----:B------:R-:W-:-:S02]  /*03b0*/  IMAD.WIDE R24, R17, 0x4, R14 ;  /* 0x0000000411187825 */ /* 0x000fc400078e020e */
[----:B------:R-:W2:Y:S04]  /*03c0*/  LDG.E R14, desc[UR4][R2.64+0x8] ;  /* 0x00000804020e7981 */ /* 0x000ea8000c1e1900 */
[----:B------:R-:W2:Y:S01]  /*03d0*/  LDG.E R24, desc[UR4][R24.64] ;  /* 0x0000000418187981 */ /* 0x000ea2000c1e1900 */
[----:B---3--:R-:W-:Y:S01]  /*03e0*/  FFMA R12, R23, R12, R26 ;  /* 0x0000000c170c7223 */ /* 0x008fe2000000001a */
[----:B------:R-:W-:-:S03]  /*03f0*/  IADD3 R22, PT, PT, R22, 0x8, RZ ;  /* 0x0000000816167810 */ /* 0x000fc60007ffe0ff */
[----:B----4-:R-:W-:Y:S01]  /*0400*/  FFMA R29, R29, R4, R12 ;  /* 0x000000041d1d7223 */ /* 0x010fe2000000000c */
[----:B------:R-:W-:-:S03]  /*0410*/  ISETP.NE.AND P1, PT, R22, RZ, PT ;  /* 0x000000ff1600720c */ /* 0x000fc60003f25270 */
[----:B-----5:R-:W-:Y:S01]  /*0420*/  FFMA R8, R28, R8, R29 ;  /* 0x000000081c087223 */ /* 0x020fe2000000001d */
[----:B------:R-:W-:-:S03]  /*0430*/  IADD3 R4, P2, PT, R2, 0x20, RZ ;  /* 0x0000002002047810 */ /* 0x000fc60007f5e0ff */
[----:B------:R-:W-:Y:S01]  /*0440*/  FFMA R6, R5, R6, R8 ;  /* 0x0000000605067223 */ /* 0x000fe20000000008 */
[----:B------:R-:W-:Y:S02]  /*0450*/  IADD3.X R5, PT, PT, RZ, R3, RZ, P2, !PT ;  /* 0x00000003ff057210 */ /* 0x000fe400017fe4ff */
[----:B------:R-:W-:Y:S01]  /*0460*/  LEA R18, R17, R18, 0x3 ;  /* 0x0000001211127211 */ /* 0x000fe200078e18ff */
[----:B------:R-:W-:-:S04]  /*0470*/  FFMA R7, R7, R10, R6 ;  /* 0x0000000a07077223 */ /* 0x000fc80000000006 */
[----:B--2---:R-:W-:-:S04]  /*0480*/  FFMA R14, R14, R13, R7 ;  /* 0x0000000d0e0e7223 */ /* 0x004fc80000000007 */
[----:B------:R-:W-:Y:S01]  /*0490*/  FFMA R24, R9, R24, R14 ;  /* 0x0000001809187223 */ /* 0x000fe2000000000e */
[----:B------:R-:W-:Y:S06]  /*04a0*/  @P1 BRA `(.L_x_2) ;  /* 0xfffffffc005c1947 */ /* 0x000fec000383ffff */
.L_x_1:
[----:B------:R-:W-:Y:S05]  /*04b0*/  @!P0 BRA `(.L_x_0) ;  /* 0x0000000000fc8947 */ /* 0x000fea0003800000 */
[----:B------:R-:W-:Y:S02]  /*04c0*/  ISETP.GE.U32.AND P1, PT, R27, 0x4, PT ;  /* 0x000000041b00780c */ /* 0x000fe40003f26070 */
[----:B------:R-:W-:-:S04]  /*04d0*/  LOP3.LUT R14, R19, 0x3, RZ, 0xc0, !PT ;  /* 0x00000003130e7812 */ /* 0x000fc800078ec0ff */
[----:B------:R-:W-:-:S07]  /*04e0*/  ISETP.NE.AND P0, PT, R14, RZ, PT ;  /* 0x000000ff0e00720c */ /* 0x000fce0003f05270 */
[----:B------:R-:W-:Y:S06]  /*04f0*/  @!P1 BRA `(.L_x_3) ;  /* 0x00000000006c9947 */ /* 0x000fec0003800000 */
[----:B------:R-:W0:Y:S01]  /*0500*/  LDC.64 R4, c[0x0][0x390] ;  /* 0x0000e400ff047b82 */ /* 0x000e220000000a00 */
[----:B------:R-:W1:Y:S01]  /*0510*/  LDCU.64 UR6, c[0x0][0x388] ;  /* 0x00007100ff0677ac */ /* 0x000e620008000a00 */
[----:B------:R-:W-:Y:S01]  /*0520*/  IMAD R7, R21, R17, R0 ;  /* 0x0000001115077224 */ /* 0x000fe200078e0200 */
[CC--:B------:R-:W-:Y:S02]  /*0530*/  IADD3 R3, PT, PT, R20.reuse, R21.reuse, RZ ;  /* 0x0000001514037210 */ /* 0x0c0fe40007ffe0ff */
[----:B------:R-:W-:-:S03]  /*0540*/  IADD3 R8, P1, PT, R20, R21, RZ ;  /* 0x0000001514087210 */ /* 0x000fc60007f3e0ff */
[----:B------:R-:W2:Y:S01]  /*0550*/  LDC.64 R12, c[0x0][0x388] ;  /* 0x0000e200ff0c7b82 */ /* 0x000ea20000000a00 */
[----:B0-----:R-:W-:-:S04]  /*0560*/  IMAD.WIDE R4, R7, 0x4, R4 ;  /* 0x0000000407047825 */ /* 0x001fc800078e0204 */
[----:B------:R-:W-:Y:S02]  /*0570*/  IMAD.WIDE R6, R17, 0x4, R4 ;  /* 0x0000000411067825 */ /* 0x000fe400078e0204 */
[----:B------:R-:W3:Y:S02]  /*0580*/  LDG.E R4, desc[UR4][R4.64] ;  /* 0x0000000404047981 */ /* 0x000ee4000c1e1900 */
[----:B--2---:R-:W-:Y:S01]  /*0590*/  IMAD.WIDE.U32 R12, R3, 0x4, R12 ;  /* 0x00000004030c7825 */ /* 0x004fe200078e000c */
[----:B------:R-:W-:Y:S02]  /*05a0*/  IADD3.X R3, PT, PT, RZ, RZ, RZ, P1, !PT ;  /* 0x000000ffff037210 */ /* 0x000fe40000ffe4ff */
[----:B-1----:R-:W-:-:S03]  /*05b0*/  LEA R2, P1, R8, UR6, 0x2 ;  /* 0x0000000608027c11 */ /* 0x002fc6000f8210ff */
[----:B------:R-:W3:Y:S01]  /*05c0*/  LDG.E R13, desc[UR4][R12.64] ;  /* 0x000000040c0d7981 */ /* 0x000ee2000c1e1900 */
[----:B------:R-:W-:Y:S01]  /*05d0*/  LEA.HI.X R3, R8, UR7, R3, 0x2, P1 ;  /* 0x0000000708037c11 */ /* 0x000fe200088f1403 */
[C---:B------:R-:W-:Y:S02]  /*05e0*/  IMAD.WIDE R8, R17.reuse, 0x4, R6 ;  /* 0x0000000411087825 */ /* 0x040fe400078e0206 */
[----:B------:R-:W2:Y:S04]  /*05f0*/  LDG.E R6, desc[UR4][R6.64] ;  /* 0x0000000406067981 */ /* 0x000ea8000c1e1900 */
[----:B------:R-:W2:Y:S01]  /*0600*/  LDG.E R15, desc[UR4][R2.64+0x4] ;  /* 0x00000404020f7981 */ /* 0x000ea2000c1e1900 */
[----:B------:R-:W-:-:S03]  /*0610*/  IMAD.WIDE R10, R17, 0x4, R8 ;  /* 0x00000004110a7825 */ /* 0x000fc600078e0208 */
[----:B------:R-:W4:Y:S04]  /*0620*/  LDG.E R22, desc[UR4][R8.64] ;  /* 0x0000000408167981 */ /* 0x000f28000c1e1900 */
[----:B------:R-:W4:Y:S04]  /*0630*/  LDG.E R18, desc[UR4][R2.64+0x8] ;  /* 0x0000080402127981 */ /* 0x000f28000c1e1900 */
[----:B------:R-:W5:Y:S04]  /*0640*/  LDG.E R26, desc[UR4][R2.64+0xc] ;  /* 0x00000c04021a7981 */ /* 0x000f68000c1e1900 */
[----:B------:R-:W5:Y:S01]  /*0650*/  LDG.E R10, desc[UR4][R10.64] ;  /* 0x000000040a0a7981 */ /* 0x000f62000c1e1900 */
[----:B------:R-:W-:Y:S01]  /*0660*/  IADD3 R21, PT, PT, R21, 0x4, RZ ;  /* 0x0000000415157810 */ /* 0x000fe20007ffe0ff */
[----:B---3--:R-:W-:-:S04]  /*0670*/  FFMA R24, R13, R4, R24 ;  /* 0x000000040d187223 */ /* 0x008fc80000000018 */
[----:B--2---:R-:W-:-:S04]  /*0680*/  FFMA R15, R15, R6, R24 ;  /* 0x000000060f0f7223 */ /* 0x004fc80000000018 */
[----:B----4-:R-:W-:-:S04]  /*0690*/  FFMA R15, R18, R22, R15 ;  /* 0x00000016120f7223 */ /* 0x010fc8000000000f */
[----:B-----5:R-:W-:-:S07]  /*06a0*/  FFMA R24, R26, R10, R15 ;  /* 0x0000000a1a187223 */ /* 0x020fce000000000f */
.L_x_3:
[----:B------:R-:W-:Y:S05]  /*06b0*/  @!P0 BRA `(.L_x_0) ;  /* 0x00000000007c8947 */ /* 0x000fea0003800000 */
[----:B------:R-:W-:Y:S02]  /*06c0*/  ISETP.NE.AND P1, PT, R14, 0x1, PT ;  /* 0x000000010e00780c */ /* 0x000fe40003f25270 */
[----:B------:R-:W-:-:S04]  /*06d0*/  LOP3.LUT R19, R19, 0x1, RZ, 0xc0, !PT ;  /* 0x0000000113137812 */ /* 0x000fc800078ec0ff */
[----:B------:R-:W-:-:S07]  /*06e0*/  ISETP.NE.U32.AND P0, PT, R19, 0x1, PT ;  /* 0x000000011300780c */ /* 0x000fce0003f05070 */
[----:B------:R-:W0:Y:S01]  /*06f0*/  @P1 LDC.64 R10, c[0x0][0x388] ;  /* 0x0000e200ff0a1b82 */ /* 0x000e220000000a00 */
[CC--:B------:R-:W-:Y:S02]  /*0700*/  @P1 IADD3 R13, PT, PT, R20.reuse, R21.reuse, RZ ;  /* 0x00000015140d1210 */ /* 0x0c0fe40007ffe0ff */
[----:B------:R-:W-:-:S04]  /*0710*/  @P1 IADD3 R12, P2, PT, R20, R21, RZ ;  /* 0x00000015140c1210 */ /* 0x000fc80007f5e0ff */
[----:B------:R-:W-:Y:S01]  /*0720*/  @P1 IADD3.X R14, PT, PT, RZ, RZ, RZ, P2, !PT ;  /* 0x000000ffff0e1210 */ /* 0x000fe200017fe4ff */
[----:B------:R-:W1:Y:S08]  /*0730*/  @P1 LDC.64 R8, c[0x0][0x390] ;  /* 0x0000e400ff081b82 */ /* 0x000e700000000a00 */
[----:B------:R-:W2:Y:S08]  /*0740*/  @P1 LDC.64 R6, c[0x0][0x388] ;  /* 0x0000e200ff061b82 */ /* 0x000eb00000000a00 */
[----:B------:R-:W3:Y:S01]  /*0750*/  @!P0 LDC.64 R4, c[0x0][0x388] ;  /* 0x0000e200ff048b82 */ /* 0x000ee20000000a00 */
[----:B0-----:R-:W-:-:S04]  /*0760*/  @P1 IMAD.WIDE.U32 R10, R13, 0x4, R10 ;  /* 0x000000040d0a1825 */ /* 0x001fc800078e000a */
[C---:B------:R-:W-:Y:S01]  /*0770*/  @P1 IMAD R13, R21.reuse, R17, R0 ;  /* 0x00000011150d1224 */ /* 0x040fe200078e0200 */
[----:B------:R-:W-:Y:S01]  /*0780*/  @P1 IADD3 R21, PT, PT, R21, 0x2, RZ ;  /* 0x0000000215151810 */ /* 0x000fe20007ffe0ff */
[----:B------:R-:W4:Y:S01]  /*0790*/  @P1 LDG.E R11, desc[UR4][R10.64] ;  /* 0x000000040a0b1981 */ /* 0x000f22000c1e1900 */
[----:B------:R-:W0:Y:S01]  /*07a0*/  @!P0 LDC.64 R2, c[0x0][0x390] ;  /* 0x0000e400ff028b82 */ /* 0x000e220000000a00 */
[----:B-1----:R-:W-:Y:S01]  /*07b0*/  @P1 IMAD.WIDE R8, R13, 0x4, R8 ;  /* 0x000000040d081825 */ /* 0x002fe200078e0208 */
[----:B------:R-:W-:Y:S02]  /*07c0*/  @!P0 IADD3 R15, PT, PT, R20, R21, RZ ;  /* 0x00000015140f8210 */ /* 0x000fe40007ffe0ff */
[----:B--2---:R-:W-:Y:S01]  /*07d0*/  @P1 LEA R6, P2, R12, R6, 0x2 ;  /* 0x000000060c061211 */ /* 0x004fe200078410ff */
[----:B------:R-:W-:-:S03]  /*07e0*/  @!P0 IMAD R21, R21, R17, R0 ;  /* 0x0000001115158224 */ /* 0x000fc600078e0200 */
[----:B------:R-:W-:Y:S01]  /*07f0*/  @P1 LEA.HI.X R7, R12, R7, R14, 0x2, P2 ;  /* 0x000000070c071211 */ /* 0x000fe200010f140e */
[----:B------:R-:W-:Y:S01]  /*0800*/  @P1 IMAD.WIDE R12, R17, 0x4, R8 ;  /* 0x00000004110c1825 */ /* 0x000fe200078e0208 */
[----:B------:R-:W4:Y:S03]  /*0810*/  @P1 LDG.E R14, desc[UR4][R8.64] ;  /* 0x00000004080e1981 */ /* 0x000f26000c1e1900 */
[----:B---3--:R-:W-:Y:S01]  /*0820*/  @!P0 IMAD.WIDE.U32 R4, R15, 0x4, R4 ;  /* 0x000000040f048825 */ /* 0x008fe200078e0004 */
[----:B------:R-:W2:Y:S04]  /*0830*/  @P1 LDG.E R6, desc[UR4][R6.64+0x4] ;  /* 0x0000040406061981 */ /* 0x000ea8000c1e1900 */
[----:B------:R-:W2:Y:S01]  /*0840*/  @P1 LDG.E R12, desc[UR4][R12.64] ;  /* 0x000000040c0c1981 */ /* 0x000ea2000c1e1900 */
[----:B0-----:R-:W-:-:S03]  /*0850*/  @!P0 IMAD.WIDE R2, R21, 0x4, R2 ;  /* 0x0000000415028825 */ /* 0x001fc600078e0202 */
[----:B------:R-:W3:Y:S04]  /*0860*/  @!P0 LDG.E R5, desc[UR4][R4.64] ;  /* 0x0000000404058981 */ /* 0x000ee8000c1e1900 */
[----:B------:R-:W3:Y:S01]  /*0870*/  @!P0 LDG.E R2, desc[UR4][R2.64] ;  /* 0x0000000402028981 */ /* 0x000ee2000c1e1900 */
[----:B----4-:R-:W-:-:S04]  /*0880*/  @P1 FFMA R11, R11, R14, R24 ;  /* 0x0000000e0b0b1223 */ /* 0x010fc80000000018 */
[----:B--2---:R-:W-:-:S04]  /*0890*/  @P1 FFMA R24, R6, R12, R11 ;  /* 0x0000000c06181223 */ /* 0x004fc8000000000b */
[----:B---3--:R-:W-:-:S07]  /*08a0*/  @!P0 FFMA R24, R5, R2, R24 ;  /* 0x0000000205188223 */ /* 0x008fce0000000018 */
.L_x_0:
[----:B------:R-:W0:Y:S01]  /*08b0*/  LDC.64 R2, c[0x0][0x380] ;  /* 0x0000e000ff027b82 */ /* 0x000e220000000a00 */
[----:B------:R-:W-:-:S04]  /*08c0*/  IMAD R17, R16, R17, R0 ;  /* 0x0000001110117224 */ /* 0x000fc800078e0200 */
[----:B0-----:R-:W-:-:S05]  /*08d0*/  IMAD.WIDE R2, R17, 0x4, R2 ;  /* 0x0000000411027825 */ /* 0x001fca00078e0202 */
[----:B------:R-:W-:Y:S01]  /*08e0*/  STG.E desc[UR4][R2.64], R24 ;  /* 0x0000001802007986 */ /* 0x000fe2000c101904 */
[----:B------:R-:W-:Y:S05]  /*08f0*/  EXIT ;  /* 0x000000000000794d */ /* 0x000fea0003800000 */
.L_x_4:
[----:B------:R-:W-:-:S00]  /*0900*/  BRA `(.L_x_4) ;  /* 0xfffffffc00fc7947 */ /* 0x000fc0000383ffff */
[----:B------:R-:W-:-:S00]  /*0910*/  NOP ;  /* 0x0000000000007918 */ /* 0x000fc00000000000 */
        /* <DEDUP_REMOVED lines=14> */
.L_x_12:


//--------------------- .text._Z13im2col_kernelPKfPfiiiiiii --------------------------
	.section	.text._Z13im2col_kernelPKfPfiiiiiii,"ax",@progbits
	.align	128
        .global         _Z13im2col_kernelPKfPfiiiiiii
        .type           _Z13im2col_kernelPKfPfiiiiiii,@function
        .size           _Z13im2col_kernelPKfPfiiiiiii,(.L_x_13 - _Z13im2col_kernelPKfPfiiiiiii)
        .other          _Z13im2col_kernelPKfPfiiiiiii,@"STO_CUDA_ENTRY STV_DEFAULT"
_Z13im2col_kernelPKfPfiiiiiii:
.text._Z13im2col_kernelPKfPfiiiiiii:
[----:B------:R-:W-:Y:S01]  /*0000*/  LDC R1, c[0x0][0x37c] ;  /* 0x0000df00ff017b82 */ /* 0x000fe20000000800 */
[----:B------:R-:W0:Y:S07]  /*0010*/  S2R R5, SR_TID.X ;  /* 0x0000000000057919 */ /* 0x000e2e0000002100 */
[----:B------:R-:W1:Y:S01]  /*0020*/  LDC R2, c[0x0][0x3a4] ;  /* 0x0000e900ff027b82 */ /* 0x000e620000000800 */
[----:B------:R-:W1:Y:S07]  /*0030*/  LDCU UR5, c[0x0][0x390] ;  /* 0x00007200ff0577ac */ /* 0x000e6e0008000800 */
[----:B------:R-:W0:Y:S08]  /*0040*/  S2UR UR4, SR_CTAID.X ;  /* 0x00000000000479c3 */ /* 0x000e300000002500 */
[----:B------:R-:W0:Y:S08]  /*0050*/  LDC R0, c[0x0][0x360] ;  /* 0x0000d800ff007b82 */ /* 0x000e300000000800 */
[----:B------:R-:W2:Y:S01]  /*0060*/  LDC R3, c[0x0][0x3a8] ;  /* 0x0000ea00ff037b82 */ /* 0x000ea20000000800 */
[----:B-1----:R-:W-:-:S02]  /*0070*/  IMAD R4, R2, UR5, RZ ;  /* 0x0000000502047c24 */ /* 0x002fc4000f8e02ff */
[----:B0-----:R-:W-:Y:S02]  /*0080*/  IMAD R0, R0, UR4, R5 ;  /* 0x0000000400007c24 */ /* 0x001fe4000f8e0205 */
[----:B--2---:R-:W-:-:S05]  /*0090*/  IMAD R5, R4, R3, RZ ;  /* 0x0000000304057224 */ /* 0x004fca00078e02ff */
[----:B------:R-:W-:-:S13]  /*00a0*/  ISETP.GE.AND P0, PT, R0, R5, PT ;  /* 0x000000050000720c */ /* 0x000fda0003f06270 */
[----:B------:R-:W-:Y:S05]  /*00b0*/  @P0 EXIT ;  /* 0x000000000000094d */ /* 0x000fea0003800000 */
[----:B------:R-:W-:Y:S01]  /*00c0*/  IABS R11, R3 ;  /* 0x00000003000b7213 */ /* 0x000fe20000000000 */
[----:B------:R-:W0:Y:S01]  /*00d0*/  LDCU UR4, c[0x0][0x3a0] ;  /* 0x00007400ff0477ac */ /* 0x000e220008000800 */
[----:B------:R-:W-:Y:S02]  /*00e0*/  IABS R12, R2 ;  /* 0x00000002000c7213 */ /* 0x000fe40000000000 */
[----:B------:R-:W1:Y:S01]  /*00f0*/  I2F.RP R6, R11 ;  /* 0x0000000b00067306 */ /* 0x000e620000209400 */
[----:B------:R-:W-:Y:S01]  /*0100*/  IABS R10, R0 ;  /* 0x00000000000a7213 */ /* 0x000fe20000000000 */
[----:B------:R-:W2:Y:S01]  /*0110*/  LDCU UR5, c[0x0][0x394] ;  /* 0x00007280ff0577ac */ /* 0x000ea20008000800 */
[----:B------:R-:W-:-:S05]  /*0120*/  ISETP.NE.AND P4, PT, R2, RZ, PT ;  /* 0x000000ff0200720c */ /* 0x000fca0003f85270 */
[----:B-1----:R-:W1:Y:S02]  /*0130*/  MUFU.RCP R6, R6 ;  /* 0x0000000600067308 */ /* 0x002e640000001000 */
[----:B-1----:R-:W-:-:S06]  /*0140*/  VIADD R7, R6, 0xffffffe ;  /* 0x0ffffffe06077836 */ /* 0x002fcc0000000000 */
[----:B------:R-:W1:Y:S02]  /*0150*/  F2I.FTZ.U32.TRUNC.NTZ R5, R7 ;  /* 0x0000000700057305 */ /* 0x000e64000021f000 */
[----:B-1----:R-:W-:-:S04]  /*0160*/  IMAD.MOV R4, RZ, RZ, -R5 ;  /* 0x000000ffff047224 */ /* 0x002fc800078e0a05 */
[----:B------:R-:W-:Y:S02]  /*0170*/  IMAD R9, R4, R11, RZ ;  /* 0x0000000b04097224 */ /* 0x000fe400078e02ff */
[----:B------:R-:W-:-:S05]  /*0180*/  HFMA2 R4, -RZ, RZ, 0, 0 ;  /* 0x00000000ff047431 */ /* 0x000fca00000001ff */
[----:B------:R-:W-:-:S04]  /*0190*/  IMAD.HI.U32 R8, R5, R9, R4 ;  /* 0x0000000905087227 */ /* 0x000fc800078e0004 */
[----:B------:R-:W-:Y:S02]  /*01a0*/  IMAD R5, R2, R3, RZ ;  /* 0x0000000302057224 */ /* 0x000fe400078e02ff */
[----:B------:R-:W-:Y:S02]  /*01b0*/  IMAD.MOV.U32 R4, RZ, RZ, R12 ;  /* 0x000000ffff047224 */ /* 0x000fe400078e000c */
[----:B------:R-:W-:Y:S01]  /*01c0*/  IMAD.MOV.U32 R9, RZ, RZ, R10 ;  /* 0x000000ffff097224 */ /* 0x000fe200078e000a */
[-C--:B------:R-:W-:Y:S01]  /*01d0*/  IABS R6, R5.reuse ;  /* 0x0000000500067213 */ /* 0x080fe20000000000 */
[----:B------:R-:W1:Y:S01]  /*01e0*/  I2F.RP R10, R4 ;  /* 0x00000004000a7306 */ /* 0x000e620000209400 */
[----:B------:R-:W-:Y:S01]  /*01f0*/  IABS R14, R5 ;  /* 0x00000005000e7213 */ /* 0x000fe20000000000 */
[----:B------:R-:W-:Y:S01]  /*0200*/  IMAD.HI.U32 R12, R8, R9, RZ ;  /* 0x00000009080c7227 */ /* 0x000fe200078e00ff */
[----:B------:R-:W-:-:S03]  /*0210*/  MOV R8, R6 ;  /* 0x0000000600087202 */ /* 0x000fc60000000f00 */
[----:B------:R-:W-:Y:S02]  /*0220*/  IMAD.MOV R6, RZ, RZ, -R12 ;  /* 0x000000ffff067224 */ /* 0x000fe400078e0a0c */
[----:B------:R-:W3:Y:S02]  /*0230*/  I2F.RP R13, R8 ;  /* 0x00000008000d7306 */ /* 0x000ee40000209400 */
[----:B------:R-:W-:-:S05]  /*0240*/  IMAD R6, R11, R6, R9 ;  /* 0x000000060b067224 */ /* 0x000fca00078e0209 */
[----:B------:R-:W-:Y:S01]  /*0250*/  ISETP.GT.U32.AND P1, PT, R11, R6, PT ;  /* 0x000000060b00720c */ /* 0x000fe20003f24070 */
[----:B-1----:R-:W1:Y:S08]  /*0260*/  MUFU.RCP R10, R10 ;  /* 0x0000000a000a7308 */ /* 0x002e700000001000 */
[----:B---3--:R-:W3:Y:S04]  /*0270*/  MUFU.RCP R13, R13 ;  /* 0x0000000d000d7308 */ /* 0x008ee80000001000 */
[----:B------:R-:W-:-:S02]  /*0280*/  @!P1 IMAD.IADD R6, R6, 0x1, -R11 ;  /* 0x0000000106069824 */ /* 0x000fc400078e0a0b */
[----:B------:R-:W-:Y:S01]  /*0290*/  @!P1 VIADD R12, R12, 0x1 ;  /* 0x000000010c0c9836 */ /* 0x000fe20000000000 */
[----:B------:R-:W-:Y:S02]  /*02a0*/  ISETP.NE.AND P1, PT, R3, RZ, PT ;  /* 0x000000ff0300720c */ /* 0x000fe40003f25270 */
[----:B-1----:R-:W-:Y:S02]  /*02b0*/  IADD3 R7, PT, PT, R10, 0xffffffe, RZ ;  /* 0x0ffffffe0a077810 */ /* 0x002fe40007ffe0ff */
[----:B------:R-:W-:Y:S02]  /*02c0*/  ISETP.GE.U32.AND P0, PT, R6, R11, PT ;  /* 0x0000000b0600720c */ /* 0x000fe40003f06070 */
[----:B------:R-:W-:Y:S02]  /*02d0*/  LOP3.LUT R6, R0, R3, RZ, 0x3c, !PT ;  /* 0x0000000300067212 */ /* 0x000fe400078e3cff */
[----:B------:R-:W1:Y:S02]  /*02e0*/  F2I.FTZ.U32.TRUNC.NTZ R7, R7 ;  /* 0x0000000700077305 */ /* 0x000e64000021f000 */
[----:B------:R-:W-:Y:S01]  /*02f0*/  ISETP.GE.AND P2, PT, R6, RZ, PT ;  /* 0x000000ff0600720c */ /* 0x000fe20003f46270 */
[----:B---3--:R-:W-:-:S02]  /*0300*/  VIADD R11, R13, 0xffffffe ;  /* 0x0ffffffe0d0b7836 */ /* 0x008fc40000000000 */
[----:B------:R-:W-:-:S04]  /*0310*/  IMAD.MOV.U32 R6, RZ, RZ, RZ ;  /* 0x000000ffff067224 */ /* 0x000fc800078e00ff */
[----:B------:R-:W3:Y:S01]  /*0320*/  F2I.FTZ.U32.TRUNC.NTZ R11, R11 ;  /* 0x0000000b000b7305 */ /* 0x000ee2000021f000 */
[----:B------:R-:W-:Y:S01]  /*0330*/  @P0 IADD3 R12, PT, PT, R12, 0x1, RZ ;  /* 0x000000010c0c0810 */ /* 0x000fe20007ffe0ff */
[----:B-1----:R-:W-:-:S04]  /*0340*/  IMAD.MOV R13, RZ, RZ, -R7 ;  /* 0x000000ffff0d7224 */ /* 0x002fc800078e0a07 */
[----:B------:R-:W-:Y:S01]  /*0350*/  @!P2 IMAD.MOV R12, RZ, RZ, -R12 ;  /* 0x000000ffff0ca224 */ /* 0x000fe200078e0a0c */
[----:B------:R-:W-:Y:S01]  /*0360*/  @!P1 LOP3.LUT R12, RZ, R3, RZ, 0x33, !PT ;  /* 0x00000003ff0c9212 */ /* 0x000fe200078e33ff */
[----:B------:R-:W-:-:S03]  /*0370*/  IMAD R13, R13, R4, RZ ;  /* 0x000000040d0d7224 */ /* 0x000fc600078e02ff */
[----:B------:R-:W-:Y:S01]  /*0380*/  IABS R10, R12 ;  /* 0x0000000c000a7213 */ /* 0x000fe20000000000 */
[----:B------:R-:W-:Y:S01]  /*0390*/  IMAD.HI.U32 R6, R7, R13, R6 ;  /* 0x0000000d07067227 */ /* 0x000fe200078e0006 */
[----:B---3--:R-:W-:Y:S02]  /*03a0*/  IADD3 R15, PT, PT, RZ, -R11, RZ ;  /* 0x8000000bff0f7210 */ /* 0x008fe40007ffe0ff */
[----:B------:R-:W-:Y:S01]  /*03b0*/  MOV R7, R10 ;  /* 0x0000000a00077202 */ /* 0x000fe20000000f00 */
[----:B------:R-:W-:Y:S01]  /*03c0*/  IMAD.MOV.U32 R10, RZ, RZ, RZ ;  /* 0x000000ffff0a7224 */ /* 0x000fe200078e00ff */
[C---:B------:R-:W-:Y:S01]  /*03d0*/  ISETP.GE.AND P2, PT, R12.reuse, RZ, PT ;  /* 0x000000ff0c00720c */ /* 0x040fe20003f46270 */
[----:B------:R-:W-:Y:S01]  /*03e0*/  IMAD R13, R15, R8, RZ ;  /* 0x000000080f0d7224 */ /* 0x000fe200078e02ff */
[----:B------:R-:W-:Y:S01]  /*03f0*/  IADD3 R12, PT, PT, -R12, RZ, RZ ;  /* 0x000000ff0c0c7210 */ /* 0x000fe20007ffe1ff */
[----:B------:R-:W-:-:S04]  /*0400*/  IMAD.HI.U32 R6, R6, R7, RZ ;  /* 0x0000000706067227 */ /* 0x000fc800078e00ff */
[----:B------:R-:W-:Y:S01]  /*0410*/  IMAD.HI.U32 R10, R11, R13, R10 ;  /* 0x0000000d0b0a7227 */ /* 0x000fe200078e000a */
[----:B------:R-:W-:-:S03]  /*0420*/  IADD3 R11, PT, PT, RZ, -R14, RZ ;  /* 0x8000000eff0b7210 */ /* 0x000fc60007ffe0ff */
[----:B------:R-:W-:Y:S02]  /*0430*/  IMAD.MOV R6, RZ, RZ, -R6 ;  /* 0x000000ffff067224 */ /* 0x000fe400078e0a06 */
[----:B------:R-:W-:-:S04]  /*0440*/  IMAD.HI.U32 R10, R10, R9, RZ ;  /* 0x000000090a0a7227 */ /* 0x000fc800078e00ff */
[----:B------:R-:W-:Y:S01]  /*0450*/  IMAD R7, R4, R6, R7 ;  /* 0x0000000604077224 */ /* 0x000fe200078e0207 */
[----:B------:R-:W-:Y:S01]  /*0460*/  LOP3.LUT R6, R0, R5, RZ, 0x3c, !PT ;  /* 0x0000000500067212 */ /* 0x000fe200078e3cff */
[----:B------:R-:W-:Y:S02]  /*0470*/  IMAD R9, R10, R11, R9 ;  /* 0x0000000b0a097224 */ /* 0x000fe400078e0209 */
[----:B------:R-:W1:Y:S01]  /*0480*/  LDC R11, c[0x0][0x39c] ;  /* 0x0000e700ff0b7b82 */ /* 0x000e620000000800 */
[----:B------:R-:W-:Y:S02]  /*0490*/  ISETP.GT.U32.AND P1, PT, R4, R7, PT ;  /* 0x000000070400720c */ /* 0x000fe40003f24070 */
[----:B------:R-:W-:Y:S02]  /*04a0*/  ISETP.GT.U32.AND P0, PT, R8, R9, PT ;  /* 0x000000090800720c */ /* 0x000fe40003f04070 */
[----:B------:R-:W-:-:S09]  /*04b0*/  ISETP.GE.AND P3, PT, R6, RZ, PT ;  /* 0x000000ff0600720c */ /* 0x000fd20003f66270 */
[----:B------:R-:W-:Y:S02]  /*04c0*/  @!P1 IADD3 R7, PT, PT, R7, -R4, RZ ;  /* 0x8000000407079210 */ /* 0x000fe40007ffe0ff */
[----:B------:R-:W-:Y:S01]  /*04d0*/  @!P0 IMAD.IADD R9, R9, 0x1, -R8 ;  /* 0x0000000109098824 */ /* 0x000fe200078e0a08 */
[----:B------:R-:W-:Y:S02]  /*04e0*/  @!P0 IADD3 R10, PT, PT, R10, 0x1, RZ ;  /* 0x000000010a0a8810 */ /* 0x000fe40007ffe0ff */
[----:B------:R-:W-:Y:S02]  /*04f0*/  ISETP.GT.U32.AND P5, PT, R4, R7, PT ;  /* 0x000000070400720c */ /* 0x000fe40003fa4070 */
[----:B------:R-:W-:Y:S02]  /*0500*/  ISETP.GE.U32.AND P1, PT, R9, R8, PT ;  /* 0x000000080900720c */ /* 0x000fe40003f26070 */
[----:B------:R-:W-:-:S09]  /*0510*/  ISETP.NE.AND P0, PT, R5, RZ, PT ;  /* 0x000000ff0500720c */ /* 0x000fd20003f05270 */
[----:B------:R-:W-:Y:S02]  /*0520*/  @!P5 IMAD.IADD R7, R7, 0x1, -R4 ;  /* 0x000000010707d824 */ /* 0x000fe400078e0a04 */
[----:B------:R-:W-:Y:S02]  /*0530*/  @P1 IADD3 R10, PT, PT, R10, 0x1, RZ ;  /* 0x000000010a0a1810 */ /* 0x000fe40007ffe0ff */
[----:B------:R-:W-:Y:S01]  /*0540*/  IMAD.MOV.U32 R4, RZ, RZ, R7 ;  /* 0x000000ffff047224 */ /* 0x000fe200078e0007 */
[----:B-1----:R-:W-:Y:S01]  /*0550*/  ISETP.GE.AND P1, PT, R11, 0x1, PT ;  /* 0x000000010b00780c */ /* 0x002fe20003f26270 */
[----:B------:R-:W-:Y:S02]  /*0560*/  IMAD R7, R3, R12, R0 ;  /* 0x0000000c03077224 */ /* 0x000fe400078e0200 */
[----:B------:R-:W-:Y:S01]  /*0570*/  @!P3 IMAD.MOV R10, RZ, RZ, -R10 ;  /* 0x000000ffff0ab224 */ /* 0x000fe200078e0a0a */
[----:B------:R-:W-:Y:S01]  /*0580*/  @!P2 IADD3 R4, PT, PT, -R4, RZ, RZ ;  /* 0x000000ff0404a210 */ /* 0x000fe20007ffe1ff */
[----:B0-----:R-:W-:Y:S01]  /*0590*/  IMAD R7, R7, UR4, RZ ;  /* 0x0000000407077c24 */ /* 0x001fe2000f8e02ff */
[----:B------:R-:W-:-:S02]  /*05a0*/  @!P4 LOP3.LUT R4, RZ, R2, RZ, 0x33, !PT ;  /* 0x00000002ff04c212 */ /* 0x000fc400078e33ff */
[----:B------:R-:W-:-:S03]  /*05b0*/  @!P0 LOP3.LUT R10, RZ, R5, RZ, 0x33, !PT ;  /* 0x00000005ff0a8212 */ /* 0x000fc600078e33ff */
[----:B------:R-:W-:-:S04]  /*05c0*/  IMAD R3, R4, UR4, RZ ;  /* 0x0000000404037c24 */ /* 0x000fc8000f8e02ff */
[----:B--2---:R-:W-:Y:S01]  /*05d0*/  IMAD R6, R10, UR5, R3 ;  /* 0x000000050a067c24 */ /* 0x004fe2000f8e0203 */
[----:B------:R-:W-:Y:S06]  /*05e0*/  @!P1 EXIT ;  /* 0x000000000000994d */ /* 0x000fec0003800000 */
[----:B------:R-:W0:Y:S01]  /*05f0*/  LDCU.128 UR8, c[0x0][0x380] ;  /* 0x00007000ff0877ac */ /* 0x000e220008000c00 */
[C---:B------:R-:W-:Y:S02]  /*0600*/  LOP3.LUT R16, R11.reuse, 0x7, RZ, 0xc0, !PT ;  /* 0x000000070b107812 */ /* 0x040fe400078ec0ff */
[C---:B------:R-:W-:Y:S01]  /*0610*/  LOP3.LUT R8, R11.reuse, 0x7ffffff0, RZ, 0xc0, !PT ;  /* 0x7ffffff00b087812 */ /* 0x040fe200078ec0ff */
[----:B------:R-:W1:Y:S01]  /*0620*/  LDCU.64 UR12, c[0x0][0x358] ;  /* 0x00006b00ff0c77ac */ /* 0x000e620008000a00 */
[C---:B------:R-:W-:Y:S01]  /*0630*/  LOP3.LUT R17, R11.reuse, 0xf, RZ, 0xc0, !PT ;  /* 0x0000000f0b117812 */ /* 0x040fe200078ec0ff */
[----:B------:R-:W-:Y:S01]  /*0640*/  VIADD R2, R16, 0xffffffff ;  /* 0xffffffff10027836 */ /* 0x000fe20000000000 */
[----:B------:R-:W-:Y:S01]  /*0650*/  LOP3.LUT R9, R11, 0x3, RZ, 0xc0, !PT ;  /* 0x000000030b097812 */ /* 0x000fe200078ec0ff */
[----:B------:R-:W-:Y:S01]  /*0660*/  UMOV UR4, URZ ;  /* 0x000000ff00047c82 */ /* 0x000fe20008000000 */
[----:B------:R-:W-:Y:S02]  /*0670*/  IADD3 R10, PT, PT, -R8, RZ, RZ ;  /* 0x000000ff080a7210 */ /* 0x000fe40007ffe1ff */
[----:B------:R-:W-:Y:S01]  /*0680*/  ISETP.GE.U32.AND P1, PT, R2, 0x3, PT ;  /* 0x000000030200780c */ /* 0x000fe20003f26070 */
[----:B0-----:R-:W-:-:S02]  /*0690*/  UIADD3 UR7, UP0, UPT, UR8, 0x20, URZ ;  /* 0x0000002008077890 */ /* 0x001fc4000ff1e0ff */
[----:B------:R-:W-:Y:S02]  /*06a0*/  UIADD3 UR5, UP1, UPT, UR10, 0x20, URZ ;  /* 0x000000200a057890 */ /* 0x000fe4000ff3e0ff */
[----:B------:R-:W-:Y:S02]  /*06b0*/  UIADD3.X UR8, UPT, UPT, URZ, UR9, URZ, UP0, !UPT ;  /* 0x00000009ff087290 */ /* 0x000fe400087fe4ff */
[----:B-1----:R-:W-:-:S12]  /*06c0*/  UIADD3.X UR6, UPT, UPT, URZ, UR11, URZ, UP1, !UPT ;  /* 0x0000000bff067290 */ /* 0x002fd80008ffe4ff */
.L_x_10:
[----:B0123--:R-:W0:Y:S01]  /*06d0*/  LDC.64 R2, c[0x0][0x398] ;  /* 0x0000e600ff027b82 */ /* 0x00fe220000000a00 */
[----:B------:R-:W-:Y:S01]  /*06e0*/  VIADD R11, R6, UR4 ;  /* 0x00000004060b7c36 */ /* 0x000fe20008000000 */
[----:B0-----:R-:W-:Y:S01]  /*06f0*/  ISETP.GE.U32.AND P2, PT, R3, 0x10, PT ;  /* 0x000000100300780c */ /* 0x001fe20003f46070 */
[-C--:B------:R-:W-:Y:S01]  /*0700*/  IMAD R12, R0, R3.reuse, UR4 ;  /* 0x00000004000c7e24 */ /* 0x080fe2000f8e0203 */
[----:B------:R-:W-:Y:S01]  /*0710*/  UIADD3 UR4, UPT, UPT, UR4, 0x1, URZ ;  /* 0x0000000104047890 */ /* 0x000fe2000fffe0ff */
[----:B------:R-:W-:Y:S02]  /*0720*/  IMAD R11, R11, R2, R7 ;  /* 0x000000020b0b7224 */ /* 0x000fe400078e0207 */
[----:B------:R-:W-:Y:S02]  /*0730*/  HFMA2 R2, -RZ, RZ, 0, 0 ;  /* 0x00000000ff027431 */ /* 0x000fe400000001ff */
[----:B------:R-:W-:Y:S01]  /*0740*/  IMAD R12, R12, R3, RZ ;  /* 0x000000030c0c7224 */ /* 0x000fe200078e02ff */
[----:B------:R-:W-:-:S05]  /*0750*/  ISETP.NE.AND P0, PT, R3, UR4, PT ;  /* 0x0000000403007c0c */ /* 0x000fca000bf05270 */
[----:B----4-:R-:W-:Y:S08]  /*0760*/  @!P2 BRA `(.L_x_5) ;  /* 0x0000000000bca947 */ /* 0x010ff00003800000 */
[----:B------:R-:W-:Y:S01]  /*0770*/  IMAD.MOV.U32 R15, RZ, RZ, R12 ;  /* 0x000000ffff0f7224 */ /* 0x000fe200078e000c */
[----:B------:R-:W-:Y:S01]  /*0780*/  MOV R13, R11 ;  /* 0x0000000b000d7202 */ /* 0x000fe20000000f00 */
[----:B------:R-:W-:-:S07]  /*0790*/  IMAD.MOV.U32 R14, RZ, RZ, R10 ;  /* 0x000000ffff0e7224 */ /* 0x000fce00078e000a */
.L_x_6:
[----:B------:R-:W-:Y:S01]  /*07a0*/  MOV R2, UR7 ;  /* 0x0000000700027c02 */ /* 0x000fe20008000f00 */
[----:B------:R-:W-:-:S04]  /*07b0*/  IMAD.U32 R3, RZ, RZ, UR8 ;  /* 0x00000008ff037e24 */ /* 0x000fc8000f8e00ff */
[----:B------:R-:W-:-:S05]  /*07c0*/  IMAD.WIDE R2, R13, 0x4, R2 ;  /* 0x000000040d027825 */ /* 0x000fca00078e0202 */
[----:B----4-:R-:W2:Y:S01]  /*07d0*/  LDG.E R19, desc[UR12][R2.64+-0x20] ;  /* 0xffffe00c02137981 */ /* 0x010ea2000c1e1900 */
[----:B------:R-:W-:Y:S01]  /*07e0*/  MOV R4, UR5 ;  /* 0x0000000500047c02 */ /* 0x000fe20008000f00 */
[----:B------:R-:W-:-:S04]  /*07f0*/  IMAD.U32 R5, RZ, RZ, UR6 ;  /* 0x00000006ff057e24 */ /* 0x000fc8000f8e00ff */
[----:B------:R-:W-:-:S05]  /*0800*/  IMAD.WIDE R4, R15, 0x4, R4 ;  /* 0x000000040f047825 */ /* 0x000fca00078e0204 */
[----:B--2---:R0:W-:Y:S04]  /*0810*/  STG.E desc[UR12][R4.64+-0x20], R19 ;  /* 0xffffe01304007986 */ /* 0x0041e8000c10190c */
[----:B------:R-:W2:Y:S04]  /*0820*/  LDG.E R21, desc[UR12][R2.64+-0x1c] ;  /* 0xffffe40c02157981 */ /* 0x000ea8000c1e1900 */
[----:B--2---:R1:W-:Y:S04]  /*0830*/  STG.E desc[UR12][R4.64+-0x1c], R21 ;  /* 0xffffe41504007986 */ /* 0x0043e8000c10190c */
[----:B------:R-:W2:Y:S04]  /*0840*/  LDG.E R23, desc[UR12][R2.64+-0x18] ;  /* 0xffffe80c02177981 */ /* 0x000ea8000c1e1900 */
[----:B--2---:R2:W-:Y:S04]  /*0850*/  STG.E desc[UR12][R4.64+-0x18], R23 ;  /* 0xffffe81704007986 */ /* 0x0045e8000c10190c */
[----:B------:R-:W3:Y:S04]  /*0860*/  LDG.E R25, desc[UR12][R2.64+-0x14] ;  /* 0xffffec0c02197981 */ /* 0x000ee8000c1e1900 */
[----:B---3--:R3:W-:Y:S04]  /*0870*/  STG.E desc[UR12][R4.64+-0x14], R25 ;  /* 0xffffec1904007986 */ /* 0x0087e8000c10190c */
[----:B------:R-:W4:Y:S04]  /*0880*/  LDG.E R27, desc[UR12][R2.64+-0x10] ;  /* 0xfffff00c021b7981 */ /* 0x000f28000c1e1900 */
[----:B----4-:R4:W-:Y:S04]  /*0890*/  STG.E desc[UR12][R4.64+-0x10], R27 ;  /* 0xfffff01b04007986 */ /* 0x0109e8000c10190c */
[----:B------:R-:W5:Y:S04]  /*08a0*/  LDG.E R29, desc[UR12][R2.64+-0xc] ;  /* 0xfffff40c021d7981 */ /* 0x000f68000c1e1900 */
[----:B-----5:R5:W-:Y:S04]  /*08b0*/  STG.E desc[UR12][R4.64+-0xc], R29 ;  /* 0xfffff41d04007986 */ /* 0x020be8000c10190c */
[----:B0-----:R-:W2:Y:S04]  /*08c0*/  LDG.E R19, desc[UR12][R2.64+-0x8] ;  /* 0xfffff80c02137981 */ /* 0x001ea8000c1e1900 */
[----:B--2---:R0:W-:Y:S04]  /*08d0*/  STG.E desc[UR12][R4.64+-0x8], R19 ;  /* 0xfffff81304007986 */ /* 0x0041e8000c10190c */
[----:B-1----:R-:W2:Y:S04]  /*08e0*/  LDG.E R21, desc[UR12][R2.64+-0x4] ;  /* 0xfffffc0c02157981 */ /* 0x002ea8000c1e1900 */
[----:B--2---:R1:W-:Y:S04]  /*08f0*/  STG.E desc[UR12][R4.64+-0x4], R21 ;  /* 0xfffffc1504007986 */ /* 0x0043e8000c10190c */
[----:B------:R-:W2:Y:S04]  /*0900*/  LDG.E R23, desc[UR12][R2.64] ;  /* 0x0000000c02177981 */ /* 0x000ea8000c1e1900 */
[----:B--2---:R2:W-:Y:S04]  /*0910*/  STG.E desc[UR12][R4.64], R23 ;  /* 0x0000001704007986 */ /* 0x0045e8000c10190c */
[----:B---3--:R-:W3:Y:S04]  /*0920*/  LDG.E R25, desc[UR12][R2.64+0x4] ;  /* 0x0000040c02197981 */ /* 0x008ee8000c1e1900 */
[----:B---3--:R3:W-:Y:S04]  /*0930*/  STG.E desc[UR12][R4.64+0x4], R25 ;  /* 0x0000041904007986 */ /* 0x0087e8000c10190c */
[----:B----4-:R-:W4:Y:S04]  /*0940*/  LDG.E R27, desc[UR12][R2.64+0x8] ;  /* 0x0000080c021b7981 */ /* 0x010f28000c1e1900 */
[----:B----4-:R4:W-:Y:S04]  /*0950*/  STG.E desc[UR12][R4.64+0x8], R27 ;  /* 0x0000081b04007986 */ /* 0x0109e8000c10190c */
[----:B-----5:R-:W5:Y:S04]  /*0960*/  LDG.E R29, desc[UR12][R2.64+0xc] ;  /* 0x00000c0c021d7981 */ /* 0x020f68000c1e1900 */
[----:B-----5:R4:W-:Y:S04]  /*0970*/  STG.E desc[UR12][R4.64+0xc], R29 ;  /* 0x00000c1d04007986 */ /* 0x0209e8000c10190c */
[----:B0-----:R-:W5:Y:S04]  /*0980*/  LDG.E R19, desc[UR12][R2.64+0x10] ;  /* 0x0000100c02137981 */ /* 0x001f68000c1e1900 */
[----:B-----5:R4:W-:Y:S04]  /*0990*/  STG.E desc[UR12][R4.64+0x10], R19 ;  /* 0x0000101304007986 */ /* 0x0209e8000c10190c */
[----:B-1----:R-:W5:Y:S04]  /*09a0*/  LDG.E R21, desc[UR12][R2.64+0x14] ;  /* 0x0000140c02157981 */ /* 0x002f68000c1e1900 */
[----:B-----5:R4:W-:Y:S04]  /*09b0*/  STG.E desc[UR12][R4.64+0x14], R21 ;  /* 0x0000141504007986 */ /* 0x0209e8000c10190c */
[----:B--2---:R-:W2:Y:S01]  /*09c0*/  LDG.E R23, desc[UR12][R2.64+0x18] ;  /* 0x0000180c02177981 */ /* 0x004ea2000c1e1900 */
[----:B------:R-:W-:-:S04]  /*09d0*/  IADD3 R14, PT, PT, R14, 0x10, RZ ;  /* 0x000000100e0e7810 */ /* 0x000fc80007ffe0ff */
[----:B------:R-:W-:Y:S01]  /*09e0*/  ISETP.NE.AND P2, PT, R14, RZ, PT ;  /* 0x000000ff0e00720c */ /* 0x000fe20003f45270 */
[----:B--2---:R4:W-:Y:S04]  /*09f0*/  STG.E desc[UR12][R4.64+0x18], R23 ;  /* 0x0000181704007986 */ /* 0x0049e8000c10190c */
[----:B---3--:R-:W2:Y:S01]  /*0a00*/  LDG.E R25, desc[UR12][R2.64+0x1c] ;  /* 0x00001c0c02197981 */ /* 0x008ea2000c1e1900 */
[----:B------:R-:W-:Y:S01]  /*0a10*/  VIADD R13, R13, 0x10 ;  /* 0x000000100d0d7836 */ /* 0x000fe20000000000 */
[----:B------:R-:W-:Y:S02]  /*0a20*/  IADD3 R15, PT, PT, R15, 0x10, RZ ;  /* 0x000000100f0f7810 */ /* 0x000fe40007ffe0ff */
[----:B--2---:R4:W-:Y:S04]  /*0a30*/  STG.E desc[UR12][R4.64+0x1c], R25 ;  /* 0x00001c1904007986 */ /* 0x0049e8000c10190c */
[----:B------:R-:W-:Y:S05]  /*0a40*/  @P2 BRA `(.L_x_6) ;  /* 0xfffffffc00542947 */ /* 0x000fea000383ffff */
[----:B------:R-:W-:-:S07]  /*0a50*/  IMAD.MOV.U32 R2, RZ, RZ, R8 ;  /* 0x000000ffff027224 */ /* 0x000fce00078e0008 */
.L_x_5:
[----:B------:R-:W-:-:S13]  /*0a60*/  ISETP.NE.AND P2, PT, R17, RZ, PT ;  /* 0x000000ff1100720c */ /* 0x000fda0003f45270 */
[----:B------:R-:W-:Y:S05]  /*0a70*/  @!P2 BRA `(.L_x_7) ;  /* 0x0000000000f8a947 */ /* 0x000fea0003800000 */
[----:B------:R-:W-:Y:S02]  /*0a80*/  IADD3 R3, PT, PT, R17, -0x1, RZ ;  /* 0xffffffff11037810 */ /* 0x000fe40007ffe0ff */
[----:B------:R-:W-:Y:S02]  /*0a90*/  ISETP.NE.AND P3, PT, R16, RZ, PT ;  /* 0x000000ff1000720c */ /* 0x000fe40003f65270 */
[----:B------:R-:W-:-:S13]  /*0aa0*/  ISETP.GE.U32.AND P2, PT, R3, 0x7, PT ;  /* 0x000000070300780c */ /* 0x000fda0003f46070 */
[----:B------:R-:W-:Y:S05]  /*0ab0*/  @!P2 BRA `(.L_x_8) ;  /* 0x00000000005ca947 */ /* 0x000fea0003800000 */
[----:B----4-:R-:W0:Y:S01]  /*0ac0*/  LDC.64 R4, c[0x0][0x380] ;  /* 0x0000e000ff047b82 */ /* 0x010e220000000a00 */
[----:B------:R-:W-:-:S07]  /*0ad0*/  IMAD.IADD R3, R11, 0x1, R2 ;  /* 0x000000010b037824 */ /* 0x000fce00078e0202 */
[----:B------:R-:W1:Y:S01]  /*0ae0*/  LDC.64 R14, c[0x0][0x388] ;  /* 0x0000e200ff0e7b82 */ /* 0x000e620000000a00 */
[----:B0-----:R-:W-:-:S05]  /*0af0*/  IMAD.WIDE R4, R3, 0x4, R4 ;  /* 0x0000000403047825 */ /* 0x001fca00078e0204 */
[----:B------:R-:W2:Y:S01]  /*0b00*/  LDG.E R3, desc[UR12][R4.64] ;  /* 0x0000000c04037981 */ /* 0x000ea2000c1e1900 */
[----:B------:R-:W-:-:S05]  /*0b10*/  IADD3 R13, PT, PT, R12, R2, RZ ;  /* 0x000000020c0d7210 */ /* 0x000fca0007ffe0ff */
[----:B-1----:R-:W-:-:S05]  /*0b20*/  IMAD.WIDE R14, R13, 0x4, R14 ;  /* 0x000000040d0e7825 */ /* 0x002fca00078e020e */
[----:B--2---:R0:W-:Y:S04]  /*0b30*/  STG.E desc[UR12][R14.64], R3 ;  /* 0x000000030e007986 */ /* 0x0041e8000c10190c */
[----:B------:R-:W2:Y:S04]  /*0b40*/  LDG.E R13, desc[UR12][R4.64+0x4] ;  /* 0x0000040c040d7981 */ /* 0x000ea8000c1e1900 */
[----:B--2---:R1:W-:Y:S04]  /*0b50*/  STG.E desc[UR12][R14.64+0x4], R13 ;  /* 0x0000040d0e007986 */ /* 0x0043e8000c10190c */
[----:B------:R-:W2:Y:S04]  /*0b60*/  LDG.E R19, desc[UR12][R4.64+0x8] ;  /* 0x0000080c04137981 */ /* 0x000ea8000c1e1900 */
[----:B--2---:R2:W-:Y:S04]  /*0b70*/  STG.E desc[UR12][R14.64+0x8], R19 ;  /* 0x000008130e007986 */ /* 0x0045e8000c10190c */
[----:B------:R-:W3:Y:S04]  /*0b80*/  LDG.E R21, desc[UR12][R4.64+0xc] ;  /* 0x00000c0c04157981 */ /* 0x000ee8000c1e1900 */
[----:B---3--:R2:W-:Y:S04]  /*0b90*/  STG.E desc[UR12][R14.64+0xc], R21 ;  /* 0x00000c150e007986 */ /* 0x0085e8000c10190c */
[----:B------:R-:W3:Y:S04]  /*0ba0*/  LDG.E R23, desc[UR12][R4.64+0x10] ;  /* 0x0000100c04177981 */ /* 0x000ee8000c1e1900 */
[----:B---3--:R2:W-:Y:S04]  /*0bb0*/  STG.E desc[UR12][R14.64+0x10], R23 ;  /* 0x000010170e007986 */ /* 0x0085e8000c10190c */
[----:B------:R-:W3:Y:S04]  /*0bc0*/  LDG.E R25, desc[UR12][R4.64+0x14] ;  /* 0x0000140c04197981 */ /* 0x000ee8000c1e1900 */
[----:B---3--:R2:W-:Y:S04]  /*0bd0*/  STG.E desc[UR12][R14.64+0x14], R25 ;  /* 0x000014190e007986 */ /* 0x0085e8000c10190c */
[----:B0-----:R-:W3:Y:S04]  /*0be0*/  LDG.E R3, desc[UR12][R4.64+0x18] ;  /* 0x0000180c04037981 */ /* 0x001ee8000c1e1900 */
[----:B---3--:R2:W-:Y:S04]  /*0bf0*/  STG.E desc[UR12][R14.64+0x18], R3 ;  /* 0x000018030e007986 */ /* 0x0085e8000c10190c */
[----:B-1----:R-:W3:Y:S01]  /*0c00*/  LDG.E R13, desc[UR12][R4.64+0x1c] ;  /* 0x00001c0c040d7981 */ /* 0x002ee2000c1e1900 */
[----:B------:R-:W-:-:S03]  /*0c10*/  VIADD R2, R2, 0x8 ;  /* 0x0000000802027836 */ /* 0x000fc60000000000 */
[----:B---3--:R2:W-:Y:S04]  /*0c20*/  STG.E desc[UR12][R14.64+0x1c], R13 ;  /* 0x00001c0d0e007986 */ /* 0x0085e8000c10190c */
.L_x_8:
[----:B------:R-:W-:Y:S05]  /*0c30*/  @!P3 BRA `(.L_x_7) ;  /* 0x000000000088b947 */ /* 0x000fea0003800000 */
[----:B------:R-:W-:Y:S01]  /*0c40*/  ISETP.NE.AND P2, PT, R9, RZ, PT ;  /* 0x000000ff0900720c */ /* 0x000fe20003f45270 */
[----:B------:R-:W-:-:S12]  /*0c50*/  @!P1 BRA `(.L_x_9) ;  /* 0x00000000003c9947 */ /* 0x000fd80003800000 */
[----:B----4-:R-:W0:Y:S01]  /*0c60*/  LDC.64 R4, c[0x0][0x380] ;  /* 0x0000e000ff047b82 */ /* 0x010e220000000a00 */
[----:B--2---:R-:W-:-:S07]  /*0c70*/  IADD3 R3, PT, PT, R11, R2, RZ ;  /* 0x000000020b037210 */ /* 0x004fce0007ffe0ff */
[----:B------:R-:W1:Y:S01]  /*0c80*/  LDC.64 R14, c[0x0][0x388] ;  /* 0x0000e200ff0e7b82 */ /* 0x000e620000000a00 */
[----:B0-----:R-:W-:-:S05]  /*0c90*/  IMAD.WIDE R4, R3, 0x4, R4 ;  /* 0x0000000403047825 */ /* 0x001fca00078e0204 */
[----:B------:R-:W2:Y:S01]  /*0ca0*/  LDG.E R3, desc[UR12][R4.64] ;  /* 0x0000000c04037981 */ /* 0x000ea2000c1e1900 */
[----:B------:R-:W-:-:S04]  /*0cb0*/  IMAD.IADD R13, R12, 0x1, R2 ;  /* 0x000000010c0d7824 */ /* 0x000fc800078e0202 */
[----:B-1----:R-:W-:-:S05]  /*0cc0*/  IMAD.WIDE R14, R13, 0x4, R14 ;  /* 0x000000040d0e7825 */ /* 0x002fca00078e020e */
[----:B--2---:R0:W-:Y:S04]  /*0cd0*/  STG.E desc[UR12][R14.64], R3 ;  /* 0x000000030e007986 */ /* 0x0041e8000c10190c */
[----:B------:R-:W2:Y:S04]  /*0ce0*/  LDG.E R13, desc[UR12][R4.64+0x4] ;  /* 0x0000040c040d7981 */ /* 0x000ea8000c1e1900 */
[----:B--2---:R0:W-:Y:S04]  /*0cf0*/  STG.E desc[UR12][R14.64+0x4], R13 ;  /* 0x0000040d0e007986 */ /* 0x0041e8000c10190c */
[----:B------:R-:W2:Y:S04]  /*0d00*/  LDG.E R19, desc[UR12][R4.64+0x8] ;  /* 0x0000080c04137981 */ /* 0x000ea8000c1e1900 */
[----:B--2---:R0:W-:Y:S04]  /*0d10*/  STG.E desc[UR12][R14.64+0x8], R19 ;  /* 0x000008130e007986 */ /* 0x0041e8000c10190c */
[----:B------:R-:W2:Y:S01]  /*0d20*/  LDG.E R21, desc[UR12][R4.64+0xc] ;  /* 0x00000c0c04157981 */ /* 0x000ea2000c1e1900 */
[----:B------:R-:W-:-:S03]  /*0d30*/  IADD3 R2, PT, PT, R2, 0x4, RZ ;  /* 0x0000000402027810 */ /* 0x000fc60007ffe0ff */
[----:B--2---:R0:W-:Y:S04]  /*0d40*/  STG.E desc[UR12][R14.64+0xc], R21 ;  /* 0x00000c150e007986 */ /* 0x0041e8000c10190c */
.L_x_9:
[----:B------:R-:W-:Y:S05]  /*0d50*/  @!P2 BRA `(.L_x_7) ;  /* 0x000000000040a947 */ /* 0x000fea0003800000 */
[----:B----4-:R-:W1:Y:S01]  /*0d60*/  LDC.64 R4, c[0x0][0x380] ;  /* 0x0000e000ff047b82 */ /* 0x010e620000000a00 */
[----:B------:R-:W-:-:S07]  /*0d70*/  IMAD.IADD R11, R11, 0x1, R2 ;  /* 0x000000010b0b7824 */ /* 0x000fce00078e0202 */
[----:B0-2---:R-:W0:Y:S01]  /*0d80*/  LDC.64 R14, c[0x0][0x388] ;  /* 0x0000e200ff0e7b82 */ /* 0x005e220000000a00 */
[----:B-1----:R-:W-:-:S05]  /*0d90*/  IMAD.WIDE R4, R11, 0x4, R4 ;  /* 0x000000040b047825 */ /* 0x002fca00078e0204 */
[----:B------:R-:W2:Y:S01]  /*0da0*/  LDG.E R11, desc[UR12][R4.64] ;  /* 0x0000000c040b7981 */ /* 0x000ea2000c1e1900 */
[----:B------:R-:W-:Y:S02]  /*0db0*/  ISETP.NE.AND P2, PT, R9, 0x1, PT ;  /* 0x000000010900780c */ /* 0x000fe40003f45270 */
[----:B------:R-:W-:-:S05]  /*0dc0*/  IADD3 R3, PT, PT, R12, R2, RZ ;  /* 0x000000020c037210 */ /* 0x000fca0007ffe0ff */
[----:B0-----:R-:W-:-:S05]  /*0dd0*/  IMAD.WIDE R2, R3, 0x4, R14 ;  /* 0x0000000403027825 */ /* 0x001fca00078e020e */
[----:B--2---:R1:W-:Y:S01]  /*0de0*/  STG.E desc[UR12][R2.64], R11 ;  /* 0x0000000b02007986 */ /* 0x0043e2000c10190c */
[----:B------:R-:W-:Y:S05]  /*0df0*/  @!P2 BRA `(.L_x_7) ;  /* 0x000000000018a947 */ /* 0x000fea0003800000 */
[----:B-1----:R-:W2:Y:S01]  /*0e00*/  LDG.E R11, desc[UR12][R4.64+0x4] ;  /* 0x0000040c040b7981 */ /* 0x002ea2000c1e1900 */
[----:B------:R-:W-:-:S03]  /*0e10*/  ISETP.NE.AND P2, PT, R9, 0x2, PT ;  /* 0x000000020900780c */ /* 0x000fc60003f45270 */
[----:B--2---:R3:W-:Y:S10]  /*0e20*/  STG.E desc[UR12][R2.64+0x4], R11 ;  /* 0x0000040b02007986 */ /* 0x0047f4000c10190c */
[----:B------:R-:W-:Y:S05]  /*0e30*/  @!P2 BRA `(.L_x_7) ;  /* 0x000000000008a947 */ /* 0x000fea0003800000 */
[----:B------:R-:W2:Y:S04]  /*0e40*/  LDG.E R5, desc[UR12][R4.64+0x8] ;  /* 0x0000080c04057981 */ /* 0x000ea8000c1e1900 */
[----:B--2---:R0:W-:Y:S02]  /*0e50*/  STG.E desc[UR12][R2.64+0x8], R5 ;  /* 0x0000080502007986 */ /* 0x0041e4000c10190c */
.L_x_7:
[----:B------:R-:W-:Y:S05]  /*0e60*/  @P0 BRA `(.L_x_10) ;  /* 0xfffffff800180947 */ /* 0x000fea000383ffff */
[----:B------:R-:W-:Y:S05]  /*0e70*/  EXIT ;  /* 0x000000000000794d */ /* 0x000fea0003800000 */
.L_x_11:
        /* <DEDUP_REMOVED lines=16> */
.L_x_13:


//--------------------- .nv.shared.reserved.0     --------------------------
	.section	.nv.shared.reserved.0,"aw",@nobits
	.weak		__nv_reservedSMEM_offset_0_alias
	.size		__nv_reservedSMEM_offset_0_alias, 0, 64
	.other		__nv_reservedSMEM_offset_0_alias,@"STO_CUDA_RESERVED_SHARED STV_DEFAULT"
__nv_reservedSMEM_offset_0_alias:
	.zero		0
	.zero		64


//--------------------- .nv.constant0._Z13matrixMulCUDAPfS_S_iii --------------------------
	.section	.nv.constant0._Z13matrixMulCUDAPfS_S_iii,"a",@progbits
	.sectionflags	@""
	.align	4
.nv.constant0._Z13matrixMulCUDAPfS_S_iii:
	.zero		932


//--------------------- .nv.constant0._Z13im2col_kernelPKfPfiiiiiii --------------------------
	.section	.nv.constant0._Z13im2col_kernelPKfPfiiiiiii,"a",@progbits
	.sectionflags	@""
	.align	4
.nv.constant0._Z13im2col_kernelPKfPfiiiiiii:
	.zero		940


//--------------------- SYMBOLS --------------------------

	.type		.nv.reservedSmem.offset0,@object
	.size		.nv.reservedSmem.offset0,0x4
